// auto-generated by cutlass_sweep.gemm — config: {"arch": "sm_100", "cluster_m": 2, "cluster_n": 1, "dtype": "e4m3", "stages": 0, "tile_k": 64, "tile_m": 64, "tile_n": 256}
#include "cutlass/cutlass.h"
#include "cutlass/gemm/collective/collective_builder.hpp"
#include "cutlass/gemm/device/gemm_universal_adapter.h"
#include "cutlass/gemm/kernel/gemm_universal.hpp"
#include "cutlass/epilogue/collective/collective_builder.hpp"

using ElemA = cutlass::float_e4m3_t;
using ElemB = cutlass::float_e4m3_t;
using ElemCD = cutlass::float_e4m3_t;
using Acc  = float;
using TileShape    = cute::Shape<cute::_64, cute::_256, cute::_64>;
using ClusterShape = cute::Shape<cute::_2, cute::_1, cute::_1>;

using CollectiveEpilogue = typename cutlass::epilogue::collective::CollectiveBuilder<
    cutlass::arch::Sm100, cutlass::arch::OpClassTensorOp,
    TileShape, ClusterShape,
    cutlass::epilogue::collective::EpilogueTileAuto,
    Acc, Acc,
    ElemCD, cutlass::layout::RowMajor, 128 / cutlass::sizeof_bits<ElemCD>::value,
    ElemCD, cutlass::layout::RowMajor, 128 / cutlass::sizeof_bits<ElemCD>::value,
    cutlass::epilogue::collective::EpilogueScheduleAuto
  >::CollectiveOp;

using CollectiveMainloop = typename cutlass::gemm::collective::CollectiveBuilder<
    cutlass::arch::Sm100, cutlass::arch::OpClassTensorOp,
    ElemA, cutlass::layout::RowMajor, 128 / cutlass::sizeof_bits<ElemA>::value,
    ElemB, cutlass::layout::ColumnMajor, 128 / cutlass::sizeof_bits<ElemB>::value,
    Acc,
    TileShape, ClusterShape,
    cutlass::gemm::collective::StageCountAutoCarveout<static_cast<int>(sizeof(typename CollectiveEpilogue::SharedStorage))>,
    cutlass::gemm::collective::KernelScheduleAuto
  >::CollectiveOp;

using GemmKernel = cutlass::gemm::kernel::GemmUniversal<
    cute::Shape<int,int,int,int>,
    CollectiveMainloop,
    CollectiveEpilogue
>;
using Gemm = cutlass::gemm::device::GemmUniversalAdapter<GemmKernel>;

// Force the device kernel symbol into the cubin without needing a host main.
auto* _anchor = &cutlass::device_kernel<GemmKernel>;


// ===== COMPILED SASS (sm_100a) =====

	.target	sm_100a

	.elftype	@"ET_EXEC"


//--------------------- .note.nv.tkinfo           --------------------------
	.section	.note.nv.tkinfo,"",@"SHT_NOTE"
	.sectionflags	@"SHF_NOTE_NV_TKINFO"
	.tkinfo
        /*0018*/ 	.word	0x00000002
        /*0030*/ 	.string	""
        /*0030*/ 	.string	"ptxas"
        /*0030*/ 	.string	"Cuda compilation tools, release 13.0, V13.0.88"
        /*0030*/ 	.string	"Build cuda_13.0.r13.0/compiler.36424714_0"
        /*0030*/ 	.string	"-arch sm_100a -m 64 "



//--------------------- .note.nv.cuinfo           --------------------------
	.section	.note.nv.cuinfo,"",@"SHT_NOTE"
	.sectionflags	@"SHF_NOTE_NV_CUINFO"
        /*0018*/ 	.short	0x0002
        /*001a*/ 	.short	0x0064
        /*001c*/ 	.short	0x0082
	.zero		2


//--------------------- .nv.info                  --------------------------
	.section	.nv.info,"",@"SHT_CUDA_INFO"
	.align	4


	//----- nvinfo : EIATTR_REGCOUNT
	.align		4
        /*0000*/ 	.byte	0x04, 0x2f
        /*0002*/ 	.short	(.L_20 - .L_19)
	.align		4
.L_19:
        /*0004*/ 	.word	index@(_ZN7cutlass13device_kernelINS_4gemm6kernel13GemmUniversalIN4cute5tupleIJiiiiEEENS1_10collective13CollectiveMmaINS1_35MainloopSm100TmaUmmaWarpSpecializedILi10ELi2ELi4ENS5_IJNS4_1CILi2EEENSA_ILi1EEESC_EEEEENS5_IJNSA_ILi64EEENSA_ILi256EEESF_EEENS_12float_e4m3_tENS5_IJlSC_lEEESI_SJ_NS4_8TiledMMAINS4_8MMA_AtomIJNS4_10MMA_TraitsINS4_19SM100_MMA_F8F6F4_SSEJSI_SI_fSF_SG_NS4_17integral_constantINS4_4UMMA5MajorELSQ_0EEESR_NSO_INSP_7ScaleInELSS_0EEEST_EEEEEENS4_6LayoutINS5_IJSC_SC_SC_EEENS5_IJNSA_ILi0EEESY_SY_EEEEENS5_IJNS4_10UnderscoreES11_S11_EEEEENS4_13SM90_TMA_LOADENS4_14ComposedLayoutINS4_7SwizzleILi2ELi4ELi3EEENS4_18smem_ptr_flag_bitsILi8EEENSW_INS5_IJNSA_ILi8EEESF_EEENS5_IJSF_SC_EEEEEEEvNS4_8identityENS4_23SM90_TMA_LOAD_MULTICASTES1E_vS1F_EENS_8epilogue10collective18CollectiveEpilogueINS1I_23Sm100TmaWarpSpecializedILi4ELi2ELi32ELb0ELb0EEEJSH_NS5_IJNSW_ISF_SC_EES1N_EEESI_SJ_SI_SJ_NS1I_6fusion15FusionCallbacksIS1M_NS1P_17LinearCombinationISI_fSI_fLNS_15FloatRoundStyleE2EEESH_S1O_JEEENS4_5SM1004TMEM4LOAD26SM100_TMEM_LOAD_16dp32b32xES14_S1E_NS4_39AutoVectorizingCopyWithAssumedAlignmentILi128EEENS4_14SM90_TMA_STOREES1E_S20_S20_EEEvvEEEEvNT_6ParamsE)
        /*0008*/ 	.word	0x00000075


	//----- nvinfo : EIATTR_FRAME_SIZE
	.align		4
.L_20:
        /*000c*/ 	.byte	0x04, 0x11
        /*000e*/ 	.short	(.L_22 - .L_21)
	.align		4
.L_21:
        /*0010*/ 	.word	index@($__internal_2_$__cuda_sm10x_tcgen05_guardrail_trap_unallocated_columns_being_dealloced)
        /*0014*/ 	.word	0x00000000


	//----- nvinfo : EIATTR_FRAME_SIZE
	.align		4
.L_22:
        /*0018*/ 	.byte	0x04, 0x11
        /*001a*/ 	.short	(.L_24 - .L_23)
	.align		4
.L_23:
        /*001c*/ 	.word	index@($__internal_1_$__cuda_sm10x_tcgen05_guardrail_trap_phase_invalid_during_alloc)
        /*0020*/ 	.word	0x00000000


	//----- nvinfo : EIATTR_FRAME_SIZE
	.align		4
.L_24:
        /*0024*/ 	.byte	0x04, 0x11
        /*0026*/ 	.short	(.L_26 - .L_25)
	.align		4
.L_25:
        /*0028*/ 	.word	index@($__internal_0_$__cuda_sm10x_tcgen05_guardrail_trap_col_being_dealloced_not_returned_by_alloc)
        /*002c*/ 	.word	0x00000000


	//----- nvinfo : EIATTR_FRAME_SIZE
	.align		4
.L_26:
        /*0030*/ 	.byte	0x04, 0x11
        /*0032*/ 	.short	(.L_28 - .L_27)
	.align		4
.L_27:
        /*0034*/ 	.word	index@(_ZN7cutlass13device_kernelINS_4gemm6kernel13GemmUniversalIN4cute5tupleIJiiiiEEENS1_10collective13CollectiveMmaINS1_35MainloopSm100TmaUmmaWarpSpecializedILi10ELi2ELi4ENS5_IJNS4_1CILi2EEENSA_ILi1EEESC_EEEEENS5_IJNSA_ILi64EEENSA_ILi256EEESF_EEENS_12float_e4m3_tENS5_IJlSC_lEEESI_SJ_NS4_8TiledMMAINS4_8MMA_AtomIJNS4_10MMA_TraitsINS4_19SM100_MMA_F8F6F4_SSEJSI_SI_fSF_SG_NS4_17integral_constantINS4_4UMMA5MajorELSQ_0EEESR_NSO_INSP_7ScaleInELSS_0EEEST_EEEEEENS4_6LayoutINS5_IJSC_SC_SC_EEENS5_IJNSA_ILi0EEESY_SY_EEEEENS5_IJNS4_10UnderscoreES11_S11_EEEEENS4_13SM90_TMA_LOADENS4_14ComposedLayoutINS4_7SwizzleILi2ELi4ELi3EEENS4_18smem_ptr_flag_bitsILi8EEENSW_INS5_IJNSA_ILi8EEESF_EEENS5_IJSF_SC_EEEEEEEvNS4_8identityENS4_23SM90_TMA_LOAD_MULTICASTES1E_vS1F_EENS_8epilogue10collective18CollectiveEpilogueINS1I_23Sm100TmaWarpSpecializedILi4ELi2ELi32ELb0ELb0EEEJSH_NS5_IJNSW_ISF_SC_EES1N_EEESI_SJ_SI_SJ_NS1I_6fusion15FusionCallbacksIS1M_NS1P_17LinearCombinationISI_fSI_fLNS_15FloatRoundStyleE2EEESH_S1O_JEEENS4_5SM1004TMEM4LOAD26SM100_TMEM_LOAD_16dp32b32xES14_S1E_NS4_39AutoVectorizingCopyWithAssumedAlignmentILi128EEENS4_14SM90_TMA_STOREES1E_S20_S20_EEEvvEEEEvNT_6ParamsE)
        /*0038*/ 	.word	0x00000000


	//----- nvinfo : EIATTR_MIN_STACK_SIZE
	.align		4
.L_28:
        /*003c*/ 	.byte	0x04, 0x12
        /*003e*/ 	.short	(.L_30 - .L_29)
	.align		4
.L_29:
        /*0040*/ 	.word	index@(_ZN7cutlass13device_kernelINS_4gemm6kernel13GemmUniversalIN4cute5tupleIJiiiiEEENS1_10collective13CollectiveMmaINS1_35MainloopSm100TmaUmmaWarpSpecializedILi10ELi2ELi4ENS5_IJNS4_1CILi2EEENSA_ILi1EEESC_EEEEENS5_IJNSA_ILi64EEENSA_ILi256EEESF_EEENS_12float_e4m3_tENS5_IJlSC_lEEESI_SJ_NS4_8TiledMMAINS4_8MMA_AtomIJNS4_10MMA_TraitsINS4_19SM100_MMA_F8F6F4_SSEJSI_SI_fSF_SG_NS4_17integral_constantINS4_4UMMA5MajorELSQ_0EEESR_NSO_INSP_7ScaleInELSS_0EEEST_EEEEEENS4_6LayoutINS5_IJSC_SC_SC_EEENS5_IJNSA_ILi0EEESY_SY_EEEEENS5_IJNS4_10UnderscoreES11_S11_EEEEENS4_13SM90_TMA_LOADENS4_14ComposedLayoutINS4_7SwizzleILi2ELi4ELi3EEENS4_18smem_ptr_flag_bitsILi8EEENSW_INS5_IJNSA_ILi8EEESF_EEENS5_IJSF_SC_EEEEEEEvNS4_8identityENS4_23SM90_TMA_LOAD_MULTICASTES1E_vS1F_EENS_8epilogue10collective18CollectiveEpilogueINS1I_23Sm100TmaWarpSpecializedILi4ELi2ELi32ELb0ELb0EEEJSH_NS5_IJNSW_ISF_SC_EES1N_EEESI_SJ_SI_SJ_NS1I_6fusion15FusionCallbacksIS1M_NS1P_17LinearCombinationISI_fSI_fLNS_15FloatRoundStyleE2EEESH_S1O_JEEENS4_5SM1004TMEM4LOAD26SM100_TMEM_LOAD_16dp32b32xES14_S1E_NS4_39AutoVectorizingCopyWithAssumedAlignmentILi128EEENS4_14SM90_TMA_STOREES1E_S20_S20_EEEvvEEEEvNT_6ParamsE)
        /*0044*/ 	.word	0x00000000
.L_30:


//--------------------- .nv.compat                --------------------------
	.section	.nv.compat,"",@"SHT_CUDA_COMPAT_INFO"
	.align	4
        /*0000*/ 	.byte	0x02, 0x09, 0x01, 0x00, 0x02, 0x02, 0x02, 0x00, 0x02, 0x05, 0x05, 0x00, 0x03, 0x07, 0x01, 0x01
        /*0010*/ 	.byte	0x02, 0x03, 0x01, 0x00, 0x02, 0x06, 0x01, 0x00, 0x04, 0x0b, 0x08, 0x00, 0x09, 0x00, 0x00, 0x00
        /*0020*/ 	.byte	0x00, 0x00, 0x00, 0x00


//--------------------- .nv.info._ZN7cutlass13device_kernelINS_4gemm6kernel13GemmUniversalIN4cute5tupleIJiiiiEEENS1_10collective13CollectiveMmaINS1_35MainloopSm100TmaUmmaWarpSpecializedILi10ELi2ELi4ENS5_IJNS4_1CILi2EEENSA_ILi1EEESC_EEEEENS5_IJNSA_ILi64EEENSA_ILi256EEESF_EEENS_12float_e4m3_tENS5_IJlSC_lEEESI_SJ_NS4_8TiledMMAINS4_8MMA_AtomIJNS4_10MMA_TraitsINS4_19SM100_MMA_F8F6F4_SSEJSI_SI_fSF_SG_NS4_17integral_constantINS4_4UMMA5MajorELSQ_0EEESR_NSO_INSP_7ScaleInELSS_0EEEST_EEEEEENS4_6LayoutINS5_IJSC_SC_SC_EEENS5_IJNSA_ILi0EEESY_SY_EEEEENS5_IJNS4_10UnderscoreES11_S11_EEEEENS4_13SM90_TMA_LOADENS4_14ComposedLayoutINS4_7SwizzleILi2ELi4ELi3EEENS4_18smem_ptr_flag_bitsILi8EEENSW_INS5_IJNSA_ILi8EEESF_EEENS5_IJSF_SC_EEEEEEEvNS4_8identityENS4_23SM90_TMA_LOAD_MULTICASTES1E_vS1F_EENS_8epilogue10collective18CollectiveEpilogueINS1I_23Sm100TmaWarpSpecializedILi4ELi2ELi32ELb0ELb0EEEJSH_NS5_IJNSW_ISF_SC_EES1N_EEESI_SJ_SI_SJ_NS1I_6fusion15FusionCallbacksIS1M_NS1P_17LinearCombinationISI_fSI_fLNS_15FloatRoundStyleE2EEESH_S1O_JEEENS4_5SM1004TMEM4LOAD26SM100_TMEM_LOAD_16dp32b32xES14_S1E_NS4_39AutoVectorizingCopyWithAssumedAlignmentILi128EEENS4_14SM90_TMA_STOREES1E_S20_S20_EEEvvEEEEvNT_6ParamsE --------------------------
	.section	.nv.info._ZN7cutlass13device_kernelINS_4gemm6kernel13GemmUniversalIN4cute5tupleIJiiiiEEENS1_10collective13CollectiveMmaINS1_35MainloopSm100TmaUmmaWarpSpecializedILi10ELi2ELi4ENS5_IJNS4_1CILi2EEENSA_ILi1EEESC_EEEEENS5_IJNSA_ILi64EEENSA_ILi256EEESF_EEENS_12float_e4m3_tENS5_IJlSC_lEEESI_SJ_NS4_8TiledMMAINS4_8MMA_AtomIJNS4_10MMA_TraitsINS4_19SM100_MMA_F8F6F4_SSEJSI_SI_fSF_SG_NS4_17integral_constantINS4_4UMMA5MajorELSQ_0EEESR_NSO_INSP_7ScaleInELSS_0EEEST_EEEEEENS4_6LayoutINS5_IJSC_SC_SC_EEENS5_IJNSA_ILi0EEESY_SY_EEEEENS5_IJNS4_10UnderscoreES11_S11_EEEEENS4_13SM90_TMA_LOADENS4_14ComposedLayoutINS4_7SwizzleILi2ELi4ELi3EEENS4_18smem_ptr_flag_bitsILi8EEENSW_INS5_IJNSA_ILi8EEESF_EEENS5_IJSF_SC_EEEEEEEvNS4_8identityENS4_23SM90_TMA_LOAD_MULTICASTES1E_vS1F_EENS_8epilogue10collective18CollectiveEpilogueINS1I_23Sm100TmaWarpSpecializedILi4ELi2ELi32ELb0ELb0EEEJSH_NS5_IJNSW_ISF_SC_EES1N_EEESI_SJ_SI_SJ_NS1I_6fusion15FusionCallbacksIS1M_NS1P_17LinearCombinationISI_fSI_fLNS_15FloatRoundStyleE2EEESH_S1O_JEEENS4_5SM1004TMEM4LOAD26SM100_TMEM_LOAD_16dp32b32xES14_S1E_NS4_39AutoVectorizingCopyWithAssumedAlignmentILi128EEENS4_14SM90_TMA_STOREES1E_S20_S20_EEEvvEEEEvNT_6ParamsE,"",@"SHT_CUDA_INFO"
	.sectionflags	@""
	.align	4


	//----- nvinfo : EIATTR_CUDA_API_VERSION
	.align		4
        /*0000*/ 	.byte	0x04, 0x37
        /*0002*/ 	.short	(.L_32 - .L_31)
.L_31:
        /*0004*/ 	.word	0x00000082


	//----- nvinfo : EIATTR_KPARAM_INFO
	.align		4
.L_32:
        /*0008*/ 	.byte	0x04, 0x17
        /*000a*/ 	.short	(.L_34 - .L_33)
.L_33:
        /*000c*/ 	.word	0x00000000
        /*0010*/ 	.short	0x0000
        /*0012*/ 	.short	0x0000
        /*0014*/ 	.byte	0x00, 0xf0, 0x01, 0x20


	//----- nvinfo : EIATTR_AT_ENTRY_FRAGMENTS
	.align		4
.L_34:
        /*0018*/ 	.byte	0x04, 0x4f
        /*001a*/ 	.short	(.L_36 - .L_35)


	//   ....[0]....
.L_35:
        /*001c*/ 	.word	0x00000006


	//----- nvinfo : EIATTR_RESERVED_SMEM_USED
	.align		4
.L_36:
        /*0020*/ 	.byte	0x01, 0x41
	.zero		2


	//----- nvinfo : EIATTR_SPARSE_MMA_MASK
	.align		4
        /*0024*/ 	.byte	0x03, 0x50
        /*0026*/ 	.short	0x0000


	//----- nvinfo : EIATTR_TCGEN05_1CTA_USED
	.align		4
        /*0028*/ 	.byte	0x01, 0x51
	.zero		2


	//----- nvinfo : EIATTR_MAXREG_COUNT
	.align		4
        /*002c*/ 	.byte	0x03, 0x1b
        /*002e*/ 	.short	0x00ff


	//----- nvinfo : EIATTR_NUM_BARRIERS
	.align		4
        /*0030*/ 	.byte	0x02, 0x4c
        /*0032*/ 	.byte	0x07
	.zero		1


	//----- nvinfo : EIATTR_EXTERNS
	.align		4
        /*0034*/ 	.byte	0x04, 0x0f
        /*0036*/ 	.short	(.L_38 - .L_37)


	//   ....[0]....
	.align		4
.L_37:
        /*0038*/ 	.word	index@(__assertfail)


	//----- nvinfo : EIATTR_MERCURY_ISA_VERSION
	.align		4
.L_38:
        /*003c*/ 	.byte	0x03, 0x5f
        /*003e*/ 	.short	0x0101


	//----- nvinfo : EIATTR_INT_WARP_WIDE_INSTR_OFFSETS
	.align		4
        /*0040*/ 	.byte	0x04, 0x31
        /*0042*/ 	.short	(.L_40 - .L_39)


	//   ....[0]....
.L_39:
        /*0044*/ 	.word	0x00004030


	//   ....[1]....
        /*0048*/ 	.word	0x00004050


	//   ....[2]....
        /*004c*/ 	.word	0x00004080


	//   ....[3]....
        /*0050*/ 	.word	0x00004c90


	//   ....[4]....
        /*0054*/ 	.word	0x00004cf0


	//   ....[5]....
        /*0058*/ 	.word	0x00004dd0


	//   ....[6]....
        /*005c*/ 	.word	0x00004e50


	//   ....[7]....
        /*0060*/ 	.word	0x00004f40


	//   ....[8]....
        /*0064*/ 	.word	0x00004fd0


	//   ....[9]....
        /*0068*/ 	.word	0x000050c0


	//   ....[10]....
        /*006c*/ 	.word	0x00005170


	//----- nvinfo : EIATTR_COOP_GROUP_MASK_REGIDS
	.align		4
.L_40:
        /*0070*/ 	.byte	0x04, 0x29
        /*0072*/ 	.short	(.L_42 - .L_41)


	//   ....[0]....
.L_41:
        /*0074*/ 	.word	0xffffffff


	//   ....[1]....
        /*0078*/ 	.word	0xffffffff


	//   ....[2]....
        /*007c*/ 	.word	0xffffffff


	//   ....[3]....
        /*0080*/ 	.word	0xffffffff


	//   ....[4]....
        /*0084*/ 	.word	0xffffffff


	//   ....[5]....
        /*0088*/ 	.word	0xffffffff


	//   ....[6]....
        /*008c*/ 	.word	0xffffffff


	//   ....[7]....
        /*0090*/ 	.word	0xffffffff


	//   ....[8]....
        /*0094*/ 	.word	0xffffffff


	//   ....[9]....
        /*0098*/ 	.word	0xffffffff


	//   ....[10]....
        /*009c*/ 	.word	0xffffffff


	//   ....[11]....
        /*00a0*/ 	.word	0xffffffff


	//   ....[12]....
        /*00a4*/ 	.word	0xffffffff


	//   ....[13]....
        /*00a8*/ 	.word	0xffffffff


	//----- nvinfo : EIATTR_COOP_GROUP_INSTR_OFFSETS
	.align		4
.L_42:
        /*00ac*/ 	.byte	0x04, 0x28
        /*00ae*/ 	.short	(.L_44 - .L_43)


	//   ....[0]....
.L_43:
        /*00b0*/ 	.word	0x00000080


	//   ....[1]....
        /*00b4*/ 	.word	0x000004f0


	//   ....[2]....
        /*00b8*/ 	.word	0x00000770


	//   ....[3]....
        /*00bc*/ 	.word	0x00000910


	//   ....[4]....
        /*00c0*/ 	.word	0x00000a10


	//   ....[5]....
        /*00c4*/ 	.word	0x00000b80


	//   ....[6]....
        /*00c8*/ 	.word	0x00000d20


	//   ....[7]....
        /*00cc*/ 	.word	0x00000ee0


	//   ....[8]....
        /*00d0*/ 	.word	0x000020c0


	//   ....[9]....
        /*00d4*/ 	.word	0x00003300


	//   ....[10]....
        /*00d8*/ 	.word	0x00003510


	//   ....[11]....
        /*00dc*/ 	.word	0x00003540


	//   ....[12]....
        /*00e0*/ 	.word	0x00003f10


	//   ....[13]....
        /*00e4*/ 	.word	0x00004140


	//----- nvinfo : EIATTR_VRC_CTA_INIT_COUNT
	.align		4
.L_44:
        /*00e8*/ 	.byte	0x02, 0x4a
        /*00ea*/ 	.byte	0x80
	.zero		1


	//----- nvinfo : EIATTR_SYSCALL_OFFSETS
	.align		4
        /*00ec*/ 	.byte	0x04, 0x46
        /*00ee*/ 	.short	(.L_46 - .L_45)


	//   ....[0]....
.L_45:
        /*00f0*/ 	.word	0x00005e00


	//   ....[1]....
        /*00f4*/ 	.word	0x00005f40


	//   ....[2]....
        /*00f8*/ 	.word	0x00006770


	//   ....[3]....
        /*00fc*/ 	.word	0x00007500


	//   ....[4]....
        /*0100*/ 	.word	0x00008250


	//   ....[5]....
        /*0104*/ 	.word	0x00008fd0


	//----- nvinfo : EIATTR_MBARRIER_INSTR_OFFSETS
	.align		4
.L_46:
        /*0108*/ 	.byte	0x04, 0x39
        /*010a*/ 	.short	(.L_48 - .L_47)


	//   ....[0]....
.L_47:
        /*010c*/ 	.word	0x00000610
        /*0110*/ 	.word	0x000000ff
        /*0114*/ 	.word	0x00000000
        /*0118*/ 	.short	0x0100
        /*011a*/ 	.byte	0x04
	.zero		1


	//   ....[1]....
        /*011c*/ 	.word	0x00000620
        /*0120*/ 	.word	0x000000ff
        /*0124*/ 	.word	0x00000050
        /*0128*/ 	.short	0x0100
        /*012a*/ 	.byte	0x04
	.zero		1


	//   ....[2]....
        /*012c*/ 	.word	0x00000630
        /*0130*/ 	.word	0x000000ff
        /*0134*/ 	.word	0x00000008
        /*0138*/ 	.short	0x0100
        /*013a*/ 	.byte	0x04
	.zero		1


	//   ....[3]....
        /*013c*/ 	.word	0x00000640
        /*0140*/ 	.word	0x000000ff
        /*0144*/ 	.word	0x00000058
        /*0148*/ 	.short	0x0100
        /*014a*/ 	.byte	0x04
	.zero		1


	//   ....[4]....
        /*014c*/ 	.word	0x00000650
        /*0150*/ 	.word	0x000000ff
        /*0154*/ 	.word	0x00000010
        /*0158*/ 	.short	0x0100
        /*015a*/ 	.byte	0x04
	.zero		1


	//   ....[5]....
        /*015c*/ 	.word	0x00000660
        /*0160*/ 	.word	0x000000ff
        /*0164*/ 	.word	0x00000060
        /*0168*/ 	.short	0x0100
        /*016a*/ 	.byte	0x04
	.zero		1


	//   ....[6]....
        /*016c*/ 	.word	0x00000670
        /*0170*/ 	.word	0x000000ff
        /*0174*/ 	.word	0x00000018
        /*0178*/ 	.short	0x0100
        /*017a*/ 	.byte	0x04
	.zero		1


	//   ....[7]....
        /*017c*/ 	.word	0x00000680
        /*0180*/ 	.word	0x000000ff
        /*0184*/ 	.word	0x00000068
        /*0188*/ 	.short	0x0100
        /*018a*/ 	.byte	0x04
	.zero		1


	//   ....[8]....
        /*018c*/ 	.word	0x00000690
        /*0190*/ 	.word	0x000000ff
        /*0194*/ 	.word	0x00000020
        /*0198*/ 	.short	0x0100
        /*019a*/ 	.byte	0x04
	.zero		1


	//   ....[9]....
        /*019c*/ 	.word	0x000006a0
        /*01a0*/ 	.word	0x000000ff
        /*01a4*/ 	.word	0x00000070
        /*01a8*/ 	.short	0x0100
        /*01aa*/ 	.byte	0x04
	.zero		1


	//   ....[10]....
        /*01ac*/ 	.word	0x000006b0
        /*01b0*/ 	.word	0x000000ff
        /*01b4*/ 	.word	0x00000028
        /*01b8*/ 	.short	0x0100
        /*01ba*/ 	.byte	0x04
	.zero		1


	//   ....[11]....
        /*01bc*/ 	.word	0x000006c0
        /*01c0*/ 	.word	0x000000ff
        /*01c4*/ 	.word	0x00000078
        /*01c8*/ 	.short	0x0100
        /*01ca*/ 	.byte	0x04
	.zero		1


	//   ....[12]....
        /*01cc*/ 	.word	0x000006d0
        /*01d0*/ 	.word	0x000000ff
        /*01d4*/ 	.word	0x00000030
        /*01d8*/ 	.short	0x0100
        /*01da*/ 	.byte	0x04
	.zero		1


	//   ....[13]....
        /*01dc*/ 	.word	0x000006e0
        /*01e0*/ 	.word	0x000000ff
        /*01e4*/ 	.word	0x00000080
        /*01e8*/ 	.short	0x0100
        /*01ea*/ 	.byte	0x04
	.zero		1


	//   ....[14]....
        /*01ec*/ 	.word	0x000006f0
        /*01f0*/ 	.word	0x000000ff
        /*01f4*/ 	.word	0x00000038
        /*01f8*/ 	.short	0x0100
        /*01fa*/ 	.byte	0x04
	.zero		1


	//   ....[15]....
        /*01fc*/ 	.word	0x00000700
        /*0200*/ 	.word	0x000000ff
        /*0204*/ 	.word	0x00000088
        /*0208*/ 	.short	0x0100
        /*020a*/ 	.byte	0x04
	.zero		1


	//   ....[16]....
        /*020c*/ 	.word	0x00000710
        /*0210*/ 	.word	0x000000ff
        /*0214*/ 	.word	0x00000040
        /*0218*/ 	.short	0x0100
        /*021a*/ 	.byte	0x04
	.zero		1


	//   ....[17]....
        /*021c*/ 	.word	0x00000720
        /*0220*/ 	.word	0x000000ff
        /*0224*/ 	.word	0x00000090
        /*0228*/ 	.short	0x0100
        /*022a*/ 	.byte	0x04
	.zero		1


	//   ....[18]....
        /*022c*/ 	.word	0x00000730
        /*0230*/ 	.word	0x000000ff
        /*0234*/ 	.word	0x00000048
        /*0238*/ 	.short	0x0100
        /*023a*/ 	.byte	0x04
	.zero		1


	//   ....[19]....
        /*023c*/ 	.word	0x00000740
        /*0240*/ 	.word	0x000000ff
        /*0244*/ 	.word	0x00000098
        /*0248*/ 	.short	0x0100
        /*024a*/ 	.byte	0x04
	.zero		1


	//   ....[20]....
        /*024c*/ 	.word	0x00000880
        /*0250*/ 	.word	0x000000ff
        /*0254*/ 	.word	0x000000a0
        /*0258*/ 	.short	0x0100
        /*025a*/ 	.byte	0x04
	.zero		1


	//   ....[21]....
        /*025c*/ 	.word	0x00000890
        /*0260*/ 	.word	0x000000ff
        /*0264*/ 	.word	0x000000c0
        /*0268*/ 	.short	0x0100
        /*026a*/ 	.byte	0x04
	.zero		1


	//   ....[22]....
        /*026c*/ 	.word	0x000008a0
        /*0270*/ 	.word	0x000000ff
        /*0274*/ 	.word	0x000000a8
        /*0278*/ 	.short	0x0100
        /*027a*/ 	.byte	0x04
	.zero		1


	//   ....[23]....
        /*027c*/ 	.word	0x000008b0
        /*0280*/ 	.word	0x000000ff
        /*0284*/ 	.word	0x000000c8
        /*0288*/ 	.short	0x0100
        /*028a*/ 	.byte	0x04
	.zero		1


	//   ....[24]....
        /*028c*/ 	.word	0x000008c0
        /*0290*/ 	.word	0x000000ff
        /*0294*/ 	.word	0x000000b0
        /*0298*/ 	.short	0x0100
        /*029a*/ 	.byte	0x04
	.zero		1


	//   ....[25]....
        /*029c*/ 	.word	0x000008d0
        /*02a0*/ 	.word	0x000000ff
        /*02a4*/ 	.word	0x000000d0
        /*02a8*/ 	.short	0x0100
        /*02aa*/ 	.byte	0x04
	.zero		1


	//   ....[26]....
        /*02ac*/ 	.word	0x000008e0
        /*02b0*/ 	.word	0x000000ff
        /*02b4*/ 	.word	0x000000b8
        /*02b8*/ 	.short	0x0100
        /*02ba*/ 	.byte	0x04
	.zero		1


	//   ....[27]....
        /*02bc*/ 	.word	0x000008f0
        /*02c0*/ 	.word	0x000000ff
        /*02c4*/ 	.word	0x000000d8
        /*02c8*/ 	.short	0x0100
        /*02ca*/ 	.byte	0x04
	.zero		1


	//   ....[28]....
        /*02cc*/ 	.word	0x000009e0
        /*02d0*/ 	.word	0x000000ff
        /*02d4*/ 	.word	0x000000e0
        /*02d8*/ 	.short	0x0100
        /*02da*/ 	.byte	0x06
	.zero		1


	//   ....[29]....
        /*02dc*/ 	.word	0x000009f0
        /*02e0*/ 	.word	0x000000ff
        /*02e4*/ 	.word	0x000000e8
        /*02e8*/ 	.short	0x0100
        /*02ea*/ 	.byte	0x06
	.zero		1


	//   ....[30]....
        /*02ec*/ 	.word	0x00000b30
        /*02f0*/ 	.word	0x000000ff
        /*02f4*/ 	.word	0x000000f0
        /*02f8*/ 	.short	0x0100
        /*02fa*/ 	.byte	0x06
	.zero		1


	//   ....[31]....
        /*02fc*/ 	.word	0x00000b40
        /*0300*/ 	.word	0x000000ff
        /*0304*/ 	.word	0x00000100
        /*0308*/ 	.short	0x0100
        /*030a*/ 	.byte	0x06
	.zero		1


	//   ....[32]....
        /*030c*/ 	.word	0x00000b50
        /*0310*/ 	.word	0x000000ff
        /*0314*/ 	.word	0x000000f8
        /*0318*/ 	.short	0x0100
        /*031a*/ 	.byte	0x06
	.zero		1


	//   ....[33]....
        /*031c*/ 	.word	0x00000b60
        /*0320*/ 	.word	0x000000ff
        /*0324*/ 	.word	0x00000108
        /*0328*/ 	.short	0x0100
        /*032a*/ 	.byte	0x06
	.zero		1


	//   ....[34]....
        /*032c*/ 	.word	0x00000c90
        /*0330*/ 	.word	0x000000ff
        /*0334*/ 	.word	0x00000110
        /*0338*/ 	.short	0x0100
        /*033a*/ 	.byte	0x04
	.zero		1


	//   ....[35]....
        /*033c*/ 	.word	0x00000ca0
        /*0340*/ 	.word	0x000000ff
        /*0344*/ 	.word	0x00000130
        /*0348*/ 	.short	0x0100
        /*034a*/ 	.byte	0x04
	.zero		1


	//   ....[36]....
        /*034c*/ 	.word	0x00000cb0
        /*0350*/ 	.word	0x000000ff
        /*0354*/ 	.word	0x00000118
        /*0358*/ 	.short	0x0100
        /*035a*/ 	.byte	0x04
	.zero		1


	//   ....[37]....
        /*035c*/ 	.word	0x00000cc0
        /*0360*/ 	.word	0x000000ff
        /*0364*/ 	.word	0x00000138
        /*0368*/ 	.short	0x0100
        /*036a*/ 	.byte	0x04
	.zero		1


	//   ....[38]....
        /*036c*/ 	.word	0x00000cd0
        /*0370*/ 	.word	0x000000ff
        /*0374*/ 	.word	0x00000120
        /*0378*/ 	.short	0x0100
        /*037a*/ 	.byte	0x04
	.zero		1


	//   ....[39]....
        /*037c*/ 	.word	0x00000ce0
        /*0380*/ 	.word	0x000000ff
        /*0384*/ 	.word	0x00000140
        /*0388*/ 	.short	0x0100
        /*038a*/ 	.byte	0x04
	.zero		1


	//   ....[40]....
        /*038c*/ 	.word	0x00000cf0
        /*0390*/ 	.word	0x000000ff
        /*0394*/ 	.word	0x00000128
        /*0398*/ 	.short	0x0100
        /*039a*/ 	.byte	0x04
	.zero		1


	//   ....[41]....
        /*039c*/ 	.word	0x00000d00
        /*03a0*/ 	.word	0x000000ff
        /*03a4*/ 	.word	0x00000148
        /*03a8*/ 	.short	0x0100
        /*03aa*/ 	.byte	0x04
	.zero		1


	//   ....[42]....
        /*03ac*/ 	.word	0x00000df0
        /*03b0*/ 	.word	0x000000ff
        /*03b4*/ 	.word	0x00000150
        /*03b8*/ 	.short	0x0100
        /*03ba*/ 	.byte	0x04
	.zero		1


	//   ....[43]....
        /*03bc*/ 	.word	0x00000e00
        /*03c0*/ 	.word	0x000000ff
        /*03c4*/ 	.word	0x00000160
        /*03c8*/ 	.short	0x0100
        /*03ca*/ 	.byte	0x04
	.zero		1


	//   ....[44]....
        /*03cc*/ 	.word	0x00000e10
        /*03d0*/ 	.word	0x000000ff
        /*03d4*/ 	.word	0x00000158
        /*03d8*/ 	.short	0x0100
        /*03da*/ 	.byte	0x04
	.zero		1


	//   ....[45]....
        /*03dc*/ 	.word	0x00000e20
        /*03e0*/ 	.word	0x000000ff
        /*03e4*/ 	.word	0x00000168
        /*03e8*/ 	.short	0x0100
        /*03ea*/ 	.byte	0x04
	.zero		1


	//   ....[46]....
        /*03ec*/ 	.word	0x00001970
        /*03f0*/ 	.word	0x00000000
        /*03f4*/ 	.word	0x00000160
        /*03f8*/ 	.short	0x010a
        /*03fa*/ 	.byte	0xff
	.zero		1


	//   ....[47]....
        /*03fc*/ 	.word	0x00001990
        /*0400*/ 	.word	0x00000000
        /*0404*/ 	.word	0x00000150
        /*0408*/ 	.short	0x0101
        /*040a*/ 	.byte	0xff
	.zero		1


	//   ....[48]....
        /*040c*/ 	.word	0x00001a50
        /*0410*/ 	.word	0x000000ff
        /*0414*/ 	.word	0x00000050
        /*0418*/ 	.short	0x010a
        /*041a*/ 	.byte	0x04
	.zero		1


	//   ....[49]....
        /*041c*/ 	.word	0x00001ad0
        /*0420*/ 	.word	0x000000ff
        /*0424*/ 	.word	0x00000050
        /*0428*/ 	.short	0x010a
        /*042a*/ 	.byte	0x21
	.zero		1


	//   ....[50]....
        /*042c*/ 	.word	0x00001c60
        /*0430*/ 	.word	0x000000ff
        /*0434*/ 	.word	0x00000050
        /*0438*/ 	.short	0x010a
        /*043a*/ 	.byte	0x08
	.zero		1


	//   ....[51]....
        /*043c*/ 	.word	0x00001d80
        /*0440*/ 	.word	0x000000ff
        /*0444*/ 	.word	0x000000e8
        /*0448*/ 	.short	0x0101
        /*044a*/ 	.byte	0x07
	.zero		1


	//   ....[52]....
        /*044c*/ 	.word	0x00001da0
        /*0450*/ 	.word	0x000000ff
        /*0454*/ 	.word	0x00000050
        /*0458*/ 	.short	0x010a
        /*045a*/ 	.byte	0x04
	.zero		1


	//   ....[53]....
        /*045c*/ 	.word	0x00001e20
        /*0460*/ 	.word	0x000000ff
        /*0464*/ 	.word	0x00000050
        /*0468*/ 	.short	0x010a
        /*046a*/ 	.byte	0x09
	.zero		1


	//   ....[54]....
        /*046c*/ 	.word	0x00001fc0
        /*0470*/ 	.word	0x000000ff
        /*0474*/ 	.word	0x00000050
        /*0478*/ 	.short	0x010a
        /*047a*/ 	.byte	0x06
	.zero		1


	//   ....[55]....
        /*047c*/ 	.word	0x000020f0
        /*0480*/ 	.word	0x00000003
        /*0484*/ 	.word	0x000000f0
        /*0488*/ 	.short	0x010a
        /*048a*/ 	.byte	0xff
	.zero		1


	//   ....[56]....
        /*048c*/ 	.word	0x00002240
        /*0490*/ 	.word	0x00000000
        /*0494*/ 	.word	0x00000000
        /*0498*/ 	.short	0x0101
        /*049a*/ 	.byte	0xff
	.zero		1


	//   ....[57]....
        /*049c*/ 	.word	0x000027f0
        /*04a0*/ 	.word	0x000000ff
        /*04a4*/ 	.word	0x00000000
        /*04a8*/ 	.short	0x010a
        /*04aa*/ 	.byte	0x04
	.zero		1


	//   ....[58]....
        /*04ac*/ 	.word	0x00002880
        /*04b0*/ 	.word	0x000000ff
        /*04b4*/ 	.word	0x00000000
        /*04b8*/ 	.short	0x010a
        /*04ba*/ 	.byte	0x05
	.zero		1


	//   ....[59]....
        /*04bc*/ 	.word	0x00002910
        /*04c0*/ 	.word	0x000000ff
        /*04c4*/ 	.word	0x00000000
        /*04c8*/ 	.short	0x010a
        /*04ca*/ 	.byte	0x05
	.zero		1


	//   ....[60]....
        /*04cc*/ 	.word	0x000029a0
        /*04d0*/ 	.word	0x000000ff
        /*04d4*/ 	.word	0x00000000
        /*04d8*/ 	.short	0x010a
        /*04da*/ 	.byte	0x05
	.zero		1


	//   ....[61]....
        /*04dc*/ 	.word	0x00002a30
        /*04e0*/ 	.word	0x000000ff
        /*04e4*/ 	.word	0x00000000
        /*04e8*/ 	.short	0x010a
        /*04ea*/ 	.byte	0x05
	.zero		1


	//   ....[62]....
        /*04ec*/ 	.word	0x00002ac0
        /*04f0*/ 	.word	0x000000ff
        /*04f4*/ 	.word	0x00000000
        /*04f8*/ 	.short	0x010a
        /*04fa*/ 	.byte	0x05
	.zero		1


	//   ....[63]....
        /*04fc*/ 	.word	0x00002b50
        /*0500*/ 	.word	0x000000ff
        /*0504*/ 	.word	0x00000000
        /*0508*/ 	.short	0x010a
        /*050a*/ 	.byte	0x05
	.zero		1


	//   ....[64]....
        /*050c*/ 	.word	0x00002be0
        /*0510*/ 	.word	0x000000ff
        /*0514*/ 	.word	0x00000000
        /*0518*/ 	.short	0x010a
        /*051a*/ 	.byte	0x05
	.zero		1


	//   ....[65]....
        /*051c*/ 	.word	0x00002c70
        /*0520*/ 	.word	0x000000ff
        /*0524*/ 	.word	0x00000000
        /*0528*/ 	.short	0x010a
        /*052a*/ 	.byte	0x05
	.zero		1


	//   ....[66]....
        /*052c*/ 	.word	0x00002d10
        /*0530*/ 	.word	0x00000000
        /*0534*/ 	.word	0x00000000
        /*0538*/ 	.short	0x010a
        /*053a*/ 	.byte	0xff
	.zero		1


	//   ....[67]....
        /*053c*/ 	.word	0x00002e50
        /*0540*/ 	.word	0x00000002
        /*0544*/ 	.word	0x00000150
        /*0548*/ 	.short	0x010a
        /*054a*/ 	.byte	0xff
	.zero		1


	//   ....[68]....
        /*054c*/ 	.word	0x00002eb0
        /*0550*/ 	.word	0x00000004
        /*0554*/ 	.word	0x00000000
        /*0558*/ 	.short	0x0101
        /*055a*/ 	.byte	0xff
	.zero		1


	//   ....[69]....
        /*055c*/ 	.word	0x00002ed0
        /*0560*/ 	.word	0x000000ff
        /*0564*/ 	.word	0x00000100
        /*0568*/ 	.short	0x010a
        /*056a*/ 	.byte	0x04
	.zero		1


	//   ....[70]....
        /*056c*/ 	.word	0x00002ff0
        /*0570*/ 	.word	0x00000002
        /*0574*/ 	.word	0x000000f0
        /*0578*/ 	.short	0x010a
        /*057a*/ 	.byte	0xff
	.zero		1


	//   ....[71]....
        /*057c*/ 	.word	0x00003100
        /*0580*/ 	.word	0x00000002
        /*0584*/ 	.word	0x00000000
        /*0588*/ 	.short	0x0101
        /*058a*/ 	.byte	0xff
	.zero		1


	//   ....[72]....
        /*058c*/ 	.word	0x00003190
        /*0590*/ 	.word	0x000000ff
        /*0594*/ 	.word	0x00000100
        /*0598*/ 	.short	0x0106
        /*059a*/ 	.byte	0x04
	.zero		1


	//   ....[73]....
        /*059c*/ 	.word	0x000031b0
        /*05a0*/ 	.word	0x000000ff
        /*05a4*/ 	.word	0x00000100
        /*05a8*/ 	.short	0x010a
        /*05aa*/ 	.byte	0x04
	.zero		1


	//   ....[74]....
        /*05ac*/ 	.word	0x00003240
        /*05b0*/ 	.word	0x000000ff
        /*05b4*/ 	.word	0x00000100
        /*05b8*/ 	.short	0x0106
        /*05ba*/ 	.byte	0x07
	.zero		1


	//   ....[75]....
        /*05bc*/ 	.word	0x00003280
        /*05c0*/ 	.word	0x00000000
        /*05c4*/ 	.word	0x00000100
        /*05c8*/ 	.short	0x010a
        /*05ca*/ 	.byte	0xff
	.zero		1


	//   ....[76]....
        /*05cc*/ 	.word	0x000037a0
        /*05d0*/ 	.word	0x00000000
        /*05d4*/ 	.word	0x000000f0
        /*05d8*/ 	.short	0x010a
        /*05da*/ 	.byte	0xff
	.zero		1


	//   ....[77]....
        /*05dc*/ 	.word	0x000038a0
        /*05e0*/ 	.word	0x00000003
        /*05e4*/ 	.word	0x00000000
        /*05e8*/ 	.short	0x0101
        /*05ea*/ 	.byte	0xff
	.zero		1


	//   ....[78]....
        /*05ec*/ 	.word	0x000038b0
        /*05f0*/ 	.word	0x000000ff
        /*05f4*/ 	.word	0x00000000
        /*05f8*/ 	.short	0x010a
        /*05fa*/ 	.byte	0x04
	.zero		1


	//   ....[79]....
        /*05fc*/ 	.word	0x00003930
        /*0600*/ 	.word	0x000000ff
        /*0604*/ 	.word	0x00000130
        /*0608*/ 	.short	0x010a
        /*060a*/ 	.byte	0x17
	.zero		1


	//   ....[80]....
        /*060c*/ 	.word	0x00003a10
        /*0610*/ 	.word	0x000000ff
        /*0614*/ 	.word	0x00000000
        /*0618*/ 	.short	0x010a
        /*061a*/ 	.byte	0x05
	.zero		1


	//   ....[81]....
        /*061c*/ 	.word	0x00003b50
        /*0620*/ 	.word	0x000000ff
        /*0624*/ 	.word	0x00000000
        /*0628*/ 	.short	0x010a
        /*062a*/ 	.byte	0x04
	.zero		1


	//   ....[82]....
        /*062c*/ 	.word	0x00003d40
        /*0630*/ 	.word	0x000000ff
        /*0634*/ 	.word	0x00000000
        /*0638*/ 	.short	0x010a
        /*063a*/ 	.byte	0x04
	.zero		1


	//   ....[83]....
        /*063c*/ 	.word	0x00003dd0
        /*0640*/ 	.word	0x000000ff
        /*0644*/ 	.word	0x00000000
        /*0648*/ 	.short	0x010a
        /*064a*/ 	.byte	0x05
	.zero		1


	//   ....[84]....
        /*064c*/ 	.word	0x00003e60
        /*0650*/ 	.word	0x000000ff
        /*0654*/ 	.word	0x00000000
        /*0658*/ 	.short	0x010a
        /*065a*/ 	.byte	0x05
	.zero		1


	//   ....[85]....
        /*065c*/ 	.word	0x00003ef0
        /*0660*/ 	.word	0x000000ff
        /*0664*/ 	.word	0x00000000
        /*0668*/ 	.short	0x010a
        /*066a*/ 	.byte	0x04
	.zero		1


	//   ....[86]....
        /*066c*/ 	.word	0x00004450
        /*0670*/ 	.word	0x00000008
        /*0674*/ 	.word	0x000000f0
        /*0678*/ 	.short	0x010a
        /*067a*/ 	.byte	0xff
	.zero		1


	//   ....[87]....
        /*067c*/ 	.word	0x000045c0
        /*0680*/ 	.word	0x00000000
        /*0684*/ 	.word	0x00000000
        /*0688*/ 	.short	0x0101
        /*068a*/ 	.byte	0xff
	.zero		1


	//   ....[88]....
        /*068c*/ 	.word	0x00004aa0
        /*0690*/ 	.word	0x000000ff
        /*0694*/ 	.word	0x000000e8
        /*0698*/ 	.short	0x010a
        /*069a*/ 	.byte	0x15
	.zero		1


	//   ....[89]....
        /*069c*/ 	.word	0x00004c30
        /*06a0*/ 	.word	0x000000ff
        /*06a4*/ 	.word	0x000000c0
        /*06a8*/ 	.short	0x010a
        /*06aa*/ 	.byte	0x15
	.zero		1


	//   ....[90]....
        /*06ac*/ 	.word	0x00004d80
        /*06b0*/ 	.word	0x000000ff
        /*06b4*/ 	.word	0x000000a0
        /*06b8*/ 	.short	0x010b
        /*06ba*/ 	.byte	0x15
	.zero		1


	//   ....[91]....
        /*06bc*/ 	.word	0x00004d90
        /*06c0*/ 	.word	0x000000ff
        /*06c4*/ 	.word	0x00000000
        /*06c8*/ 	.short	0x0101
        /*06ca*/ 	.byte	0x32
	.zero		1


	//   ....[92]....
        /*06cc*/ 	.word	0x00004da0
        /*06d0*/ 	.word	0x000000ff
        /*06d4*/ 	.word	0x000000c8
        /*06d8*/ 	.short	0x010a
        /*06da*/ 	.byte	0x15
	.zero		1


	//   ....[93]....
        /*06dc*/ 	.word	0x00004ef0
        /*06e0*/ 	.word	0x000000ff
        /*06e4*/ 	.word	0x000000a8
        /*06e8*/ 	.short	0x010b
        /*06ea*/ 	.byte	0x15
	.zero		1


	//   ....[94]....
        /*06ec*/ 	.word	0x00004f00
        /*06f0*/ 	.word	0x000000ff
        /*06f4*/ 	.word	0x00000000
        /*06f8*/ 	.short	0x0101
        /*06fa*/ 	.byte	0x31
	.zero		1


	//   ....[95]....
        /*06fc*/ 	.word	0x00004f10
        /*0700*/ 	.word	0x000000ff
        /*0704*/ 	.word	0x000000d0
        /*0708*/ 	.short	0x010a
        /*070a*/ 	.byte	0x15
	.zero		1


	//   ....[96]....
        /*070c*/ 	.word	0x00005070
        /*0710*/ 	.word	0x000000ff
        /*0714*/ 	.word	0x000000b0
        /*0718*/ 	.short	0x010b
        /*071a*/ 	.byte	0x15
	.zero		1


	//   ....[97]....
        /*071c*/ 	.word	0x00005080
        /*0720*/ 	.word	0x000000ff
        /*0724*/ 	.word	0x00000000
        /*0728*/ 	.short	0x0101
        /*072a*/ 	.byte	0x30
	.zero		1


	//   ....[98]....
        /*072c*/ 	.word	0x00005090
        /*0730*/ 	.word	0x000000ff
        /*0734*/ 	.word	0x000000d8
        /*0738*/ 	.short	0x010a
        /*073a*/ 	.byte	0x15
	.zero		1


	//   ....[99]....
        /*073c*/ 	.word	0x00005280
        /*0740*/ 	.word	0x000000ff
        /*0744*/ 	.word	0x000000b8
        /*0748*/ 	.short	0x010b
        /*074a*/ 	.byte	0x15
	.zero		1


	//   ....[100]....
        /*074c*/ 	.word	0x00005290
        /*0750*/ 	.word	0x000000ff
        /*0754*/ 	.word	0x00000000
        /*0758*/ 	.short	0x0101
        /*075a*/ 	.byte	0x2b
	.zero		1


	//   ....[101]....
        /*075c*/ 	.word	0x000052c0
        /*0760*/ 	.word	0x000000ff
        /*0764*/ 	.word	0x000000c0
        /*0768*/ 	.short	0x010a
        /*076a*/ 	.byte	0x15
	.zero		1


	//   ....[102]....
        /*076c*/ 	.word	0x000052e0
        /*0770*/ 	.word	0x000000ff
        /*0774*/ 	.word	0x000000c8
        /*0778*/ 	.short	0x010a
        /*077a*/ 	.byte	0x15
	.zero		1


	//   ....[103]....
        /*077c*/ 	.word	0x00005300
        /*0780*/ 	.word	0x000000ff
        /*0784*/ 	.word	0x000000d0
        /*0788*/ 	.short	0x010a
        /*078a*/ 	.byte	0x15
	.zero		1


	//   ....[104]....
        /*078c*/ 	.word	0x00005340
        /*0790*/ 	.word	0x00000000
        /*0794*/ 	.word	0x000000d8
        /*0798*/ 	.short	0x010a
        /*079a*/ 	.byte	0xff
	.zero		1


	//   ....[105]....
        /*079c*/ 	.word	0x00005690
        /*07a0*/ 	.word	0x00000003
        /*07a4*/ 	.word	0x000000f0
        /*07a8*/ 	.short	0x010a
        /*07aa*/ 	.byte	0xff
	.zero		1


	//   ....[106]....
        /*07ac*/ 	.word	0x00005810
        /*07b0*/ 	.word	0x00000000
        /*07b4*/ 	.word	0x00000000
        /*07b8*/ 	.short	0x0101
        /*07ba*/ 	.byte	0xff
	.zero		1


	//   ....[107]....
        /*07bc*/ 	.word	0x00006360
        /*07c0*/ 	.word	0x00000002
        /*07c4*/ 	.word	0x000000a0
        /*07c8*/ 	.short	0x010a
        /*07ca*/ 	.byte	0xff
	.zero		1


	//   ....[108]....
        /*07cc*/ 	.word	0x000063d0
        /*07d0*/ 	.word	0x00000047
        /*07d4*/ 	.word	0x00000110
        /*07d8*/ 	.short	0x010a
        /*07da*/ 	.byte	0xff
	.zero		1


	//   ....[109]....
        /*07dc*/ 	.word	0x000064c0
        /*07e0*/ 	.word	0x00000002
        /*07e4*/ 	.word	0x000000a0
        /*07e8*/ 	.short	0x010a
        /*07ea*/ 	.byte	0xff
	.zero		1


	//   ....[110]....
        /*07ec*/ 	.word	0x000065d0
        /*07f0*/ 	.word	0x00000000
        /*07f4*/ 	.word	0x00000000
        /*07f8*/ 	.short	0x0101
        /*07fa*/ 	.byte	0xff
	.zero		1


	//   ....[111]....
        /*07fc*/ 	.word	0x00006650
        /*0800*/ 	.word	0x00000047
        /*0804*/ 	.word	0x00000110
        /*0808*/ 	.short	0x010a
        /*080a*/ 	.byte	0xff
	.zero		1


	//   ....[112]....
        /*080c*/ 	.word	0x000071a0
        /*0810*/ 	.word	0x00000070
        /*0814*/ 	.word	0x000000a0
        /*0818*/ 	.short	0x010a
        /*081a*/ 	.byte	0xff
	.zero		1


	//   ....[113]....
        /*081c*/ 	.word	0x00007270
        /*0820*/ 	.word	0x00000070
        /*0824*/ 	.word	0x000000a0
        /*0828*/ 	.short	0x010a
        /*082a*/ 	.byte	0xff
	.zero		1


	//   ....[114]....
        /*082c*/ 	.word	0x00007380
        /*0830*/ 	.word	0x00000000
        /*0834*/ 	.word	0x00000000
        /*0838*/ 	.short	0x0101
        /*083a*/ 	.byte	0xff
	.zero		1


	//   ....[115]....
        /*083c*/ 	.word	0x00007ef0
        /*0840*/ 	.word	0x00000070
        /*0844*/ 	.word	0x000000a0
        /*0848*/ 	.short	0x010a
        /*084a*/ 	.byte	0xff
	.zero		1


	//   ....[116]....
        /*084c*/ 	.word	0x00007fc0
        /*0850*/ 	.word	0x00000070
        /*0854*/ 	.word	0x000000a0
        /*0858*/ 	.short	0x010a
        /*085a*/ 	.byte	0xff
	.zero		1


	//   ....[117]....
        /*085c*/ 	.word	0x000080d0
        /*0860*/ 	.word	0x00000000
        /*0864*/ 	.word	0x00000000
        /*0868*/ 	.short	0x0101
        /*086a*/ 	.byte	0xff
	.zero		1


	//   ....[118]....
        /*086c*/ 	.word	0x00008c70
        /*0870*/ 	.word	0x00000066
        /*0874*/ 	.word	0x000000a0
        /*0878*/ 	.short	0x010a
        /*087a*/ 	.byte	0xff
	.zero		1


	//   ....[119]....
        /*087c*/ 	.word	0x00008d40
        /*0880*/ 	.word	0x00000066
        /*0884*/ 	.word	0x000000a0
        /*0888*/ 	.short	0x010a
        /*088a*/ 	.byte	0xff
	.zero		1


	//   ....[120]....
        /*088c*/ 	.word	0x00008e50
        /*0890*/ 	.word	0x00000000
        /*0894*/ 	.word	0x00000000
        /*0898*/ 	.short	0x0101
        /*089a*/ 	.byte	0xff
	.zero		1


	//   ....[121]....
        /*089c*/ 	.word	0x000092e0
        /*08a0*/ 	.word	0x000000ff
        /*08a4*/ 	.word	0x00000000
        /*08a8*/ 	.short	0x0101
        /*08aa*/ 	.byte	0x04
	.zero		1


	//   ....[122]....
        /*08ac*/ 	.word	0x00009af0
        /*08b0*/ 	.word	0x00000000
        /*08b4*/ 	.word	0x00000160
        /*08b8*/ 	.short	0x010a
        /*08ba*/ 	.byte	0xff
	.zero		1


	//   ....[123]....
        /*08bc*/ 	.word	0x00009b50
        /*08c0*/ 	.word	0x00000000
        /*08c4*/ 	.word	0x00000050
        /*08c8*/ 	.short	0x010a
        /*08ca*/ 	.byte	0xff
	.zero		1


	//   ....[124]....
        /*08cc*/ 	.word	0x00009bb0
        /*08d0*/ 	.word	0x00000000
        /*08d4*/ 	.word	0x00000050
        /*08d8*/ 	.short	0x010a
        /*08da*/ 	.byte	0xff
	.zero		1


	//   ....[125]....
        /*08dc*/ 	.word	0x00009c00
        /*08e0*/ 	.word	0x00000003
        /*08e4*/ 	.word	0x000000f0
        /*08e8*/ 	.short	0x010a
        /*08ea*/ 	.byte	0xff
	.zero		1


	//   ....[126]....
        /*08ec*/ 	.word	0x00009c60
        /*08f0*/ 	.word	0x00000000
        /*08f4*/ 	.word	0x00000000
        /*08f8*/ 	.short	0x010a
        /*08fa*/ 	.byte	0xff
	.zero		1


	//   ....[127]....
        /*08fc*/ 	.word	0x00009cc0
        /*0900*/ 	.word	0x00000000
        /*0904*/ 	.word	0x00000000
        /*0908*/ 	.short	0x010a
        /*090a*/ 	.byte	0xff
	.zero		1


	//   ....[128]....
        /*090c*/ 	.word	0x00009d20
        /*0910*/ 	.word	0x00000000
        /*0914*/ 	.word	0x00000000
        /*0918*/ 	.short	0x010a
        /*091a*/ 	.byte	0xff
	.zero		1


	//   ....[129]....
        /*091c*/ 	.word	0x00009d80
        /*0920*/ 	.word	0x00000000
        /*0924*/ 	.word	0x00000000
        /*0928*/ 	.short	0x010a
        /*092a*/ 	.byte	0xff
	.zero		1


	//   ....[130]....
        /*092c*/ 	.word	0x00009de0
        /*0930*/ 	.word	0x00000000
        /*0934*/ 	.word	0x00000000
        /*0938*/ 	.short	0x010a
        /*093a*/ 	.byte	0xff
	.zero		1


	//   ....[131]....
        /*093c*/ 	.word	0x00009e40
        /*0940*/ 	.word	0x00000000
        /*0944*/ 	.word	0x00000000
        /*0948*/ 	.short	0x010a
        /*094a*/ 	.byte	0xff
	.zero		1


	//   ....[132]....
        /*094c*/ 	.word	0x00009ea0
        /*0950*/ 	.word	0x00000000
        /*0954*/ 	.word	0x00000000
        /*0958*/ 	.short	0x010a
        /*095a*/ 	.byte	0xff
	.zero		1


	//   ....[133]....
        /*095c*/ 	.word	0x00009f00
        /*0960*/ 	.word	0x00000000
        /*0964*/ 	.word	0x00000000
        /*0968*/ 	.short	0x010a
        /*096a*/ 	.byte	0xff
	.zero		1


	//   ....[134]....
        /*096c*/ 	.word	0x00009f60
        /*0970*/ 	.word	0x00000000
        /*0974*/ 	.word	0x00000000
        /*0978*/ 	.short	0x010a
        /*097a*/ 	.byte	0xff
	.zero		1


	//   ....[135]....
        /*097c*/ 	.word	0x00009fb0
        /*0980*/ 	.word	0x00000002
        /*0984*/ 	.word	0x00000150
        /*0988*/ 	.short	0x010a
        /*098a*/ 	.byte	0xff
	.zero		1


	//   ....[136]....
        /*098c*/ 	.word	0x0000a010
        /*0990*/ 	.word	0x00000002
        /*0994*/ 	.word	0x00000100
        /*0998*/ 	.short	0x010a
        /*099a*/ 	.byte	0xff
	.zero		1


	//   ....[137]....
        /*099c*/ 	.word	0x0000a060
        /*09a0*/ 	.word	0x00000002
        /*09a4*/ 	.word	0x000000f0
        /*09a8*/ 	.short	0x010a
        /*09aa*/ 	.byte	0xff
	.zero		1


	//   ....[138]....
        /*09ac*/ 	.word	0x0000a0c0
        /*09b0*/ 	.word	0x00000000
        /*09b4*/ 	.word	0x00000100
        /*09b8*/ 	.short	0x010a
        /*09ba*/ 	.byte	0xff
	.zero		1


	//   ....[139]....
        /*09bc*/ 	.word	0x0000a110
        /*09c0*/ 	.word	0x00000000
        /*09c4*/ 	.word	0x000000f0
        /*09c8*/ 	.short	0x010a
        /*09ca*/ 	.byte	0xff
	.zero		1


	//   ....[140]....
        /*09cc*/ 	.word	0x0000a170
        /*09d0*/ 	.word	0x00000003
        /*09d4*/ 	.word	0x00000130
        /*09d8*/ 	.short	0x010a
        /*09da*/ 	.byte	0xff
	.zero		1


	//   ....[141]....
        /*09dc*/ 	.word	0x0000a1d0
        /*09e0*/ 	.word	0x00000000
        /*09e4*/ 	.word	0x00000000
        /*09e8*/ 	.short	0x010a
        /*09ea*/ 	.byte	0xff
	.zero		1


	//   ....[142]....
        /*09ec*/ 	.word	0x0000a230
        /*09f0*/ 	.word	0x00000000
        /*09f4*/ 	.word	0x00000000
        /*09f8*/ 	.short	0x010a
        /*09fa*/ 	.byte	0xff
	.zero		1


	//   ....[143]....
        /*09fc*/ 	.word	0x0000a290
        /*0a00*/ 	.word	0x00000000
        /*0a04*/ 	.word	0x00000000
        /*0a08*/ 	.short	0x010a
        /*0a0a*/ 	.byte	0xff
	.zero		1


	//   ....[144]....
        /*0a0c*/ 	.word	0x0000a2f0
        /*0a10*/ 	.word	0x00000000
        /*0a14*/ 	.word	0x00000000
        /*0a18*/ 	.short	0x010a
        /*0a1a*/ 	.byte	0xff
	.zero		1


	//   ....[145]....
        /*0a1c*/ 	.word	0x0000a350
        /*0a20*/ 	.word	0x00000000
        /*0a24*/ 	.word	0x00000000
        /*0a28*/ 	.short	0x010a
        /*0a2a*/ 	.byte	0xff
	.zero		1


	//   ....[146]....
        /*0a2c*/ 	.word	0x0000a3a0
        /*0a30*/ 	.word	0x00000008
        /*0a34*/ 	.word	0x000000f0
        /*0a38*/ 	.short	0x010a
        /*0a3a*/ 	.byte	0xff
	.zero		1


	//   ....[147]....
        /*0a3c*/ 	.word	0x0000a400
        /*0a40*/ 	.word	0x00000000
        /*0a44*/ 	.word	0x000000e8
        /*0a48*/ 	.short	0x010a
        /*0a4a*/ 	.byte	0xff
	.zero		1


	//   ....[148]....
        /*0a4c*/ 	.word	0x0000a460
        /*0a50*/ 	.word	0x00000005
        /*0a54*/ 	.word	0x000000c0
        /*0a58*/ 	.short	0x010a
        /*0a5a*/ 	.byte	0xff
	.zero		1


	//   ....[149]....
        /*0a5c*/ 	.word	0x0000a4c0
        /*0a60*/ 	.word	0x00000005
        /*0a64*/ 	.word	0x000000c8
        /*0a68*/ 	.short	0x010a
        /*0a6a*/ 	.byte	0xff
	.zero		1


	//   ....[150]....
        /*0a6c*/ 	.word	0x0000a520
        /*0a70*/ 	.word	0x00000005
        /*0a74*/ 	.word	0x000000d0
        /*0a78*/ 	.short	0x010a
        /*0a7a*/ 	.byte	0xff
	.zero		1


	//   ....[151]....
        /*0a7c*/ 	.word	0x0000a580
        /*0a80*/ 	.word	0x00000005
        /*0a84*/ 	.word	0x000000d8
        /*0a88*/ 	.short	0x010a
        /*0a8a*/ 	.byte	0xff
	.zero		1


	//   ....[152]....
        /*0a8c*/ 	.word	0x0000a5e0
        /*0a90*/ 	.word	0x00000000
        /*0a94*/ 	.word	0x000000c0
        /*0a98*/ 	.short	0x010a
        /*0a9a*/ 	.byte	0xff
	.zero		1


	//   ....[153]....
        /*0a9c*/ 	.word	0x0000a640
        /*0aa0*/ 	.word	0x00000000
        /*0aa4*/ 	.word	0x000000c8
        /*0aa8*/ 	.short	0x010a
        /*0aaa*/ 	.byte	0xff
	.zero		1


	//   ....[154]....
        /*0aac*/ 	.word	0x0000a6a0
        /*0ab0*/ 	.word	0x00000000
        /*0ab4*/ 	.word	0x000000d0
        /*0ab8*/ 	.short	0x010a
        /*0aba*/ 	.byte	0xff
	.zero		1


	//   ....[155]....
        /*0abc*/ 	.word	0x0000a6f0
        /*0ac0*/ 	.word	0x00000003
        /*0ac4*/ 	.word	0x000000f0
        /*0ac8*/ 	.short	0x010a
        /*0aca*/ 	.byte	0xff
	.zero		1


	//   ....[156]....
        /*0acc*/ 	.word	0x0000a740
        /*0ad0*/ 	.word	0x00000002
        /*0ad4*/ 	.word	0x000000a0
        /*0ad8*/ 	.short	0x010a
        /*0ada*/ 	.byte	0xff
	.zero		1


	//   ....[157]....
        /*0adc*/ 	.word	0x0000a790
        /*0ae0*/ 	.word	0x00000047
        /*0ae4*/ 	.word	0x00000110
        /*0ae8*/ 	.short	0x010a
        /*0aea*/ 	.byte	0xff
	.zero		1


	//   ....[158]....
        /*0aec*/ 	.word	0x0000a7e0
        /*0af0*/ 	.word	0x00000070
        /*0af4*/ 	.word	0x000000a0
        /*0af8*/ 	.short	0x010a
        /*0afa*/ 	.byte	0xff
	.zero		1


	//   ....[159]....
        /*0afc*/ 	.word	0x0000a830
        /*0b00*/ 	.word	0x00000070
        /*0b04*/ 	.word	0x000000a0
        /*0b08*/ 	.short	0x010a
        /*0b0a*/ 	.byte	0xff
	.zero		1


	//   ....[160]....
        /*0b0c*/ 	.word	0x0000a880
        /*0b10*/ 	.word	0x00000066
        /*0b14*/ 	.word	0x000000a0
        /*0b18*/ 	.short	0x010a
        /*0b1a*/ 	.byte	0xff
	.zero		1


	//----- nvinfo : EIATTR_NUM_MBARRIERS
	.align		4
.L_48:
        /*0b1c*/ 	.byte	0x03, 0x38
        /*0b1e*/ 	.short	0x002e


	//----- nvinfo : EIATTR_EXIT_INSTR_OFFSETS
	.align		4
        /*0b20*/ 	.byte	0x04, 0x1c
        /*0b22*/ 	.short	(.L_50 - .L_49)


	//   ....[0]....
.L_49:
        /*0b24*/ 	.word	0x00002d40


	//   ....[1]....
        /*0b28*/ 	.word	0x00003250


	//   ....[2]....
        /*0b2c*/ 	.word	0x000032b0


	//   ....[3]....
        /*0b30*/ 	.word	0x00004150


	//   ....[4]....
        /*0b34*/ 	.word	0x00005370


	//   ....[5]....
        /*0b38*/ 	.word	0x000053b0


	//   ....[6]....
        /*0b3c*/ 	.word	0x00009ae0


	//----- nvinfo : EIATTR_MAX_THREADS
	.align		4
.L_50:
        /*0b40*/ 	.byte	0x04, 0x05
        /*0b42*/ 	.short	(.L_52 - .L_51)
.L_51:
        /*0b44*/ 	.word	0x00000100
        /*0b48*/ 	.word	0x00000001
        /*0b4c*/ 	.word	0x00000001


	//----- nvinfo : EIATTR_CRS_STACK_SIZE
	.align		4
.L_52:
        /*0b50*/ 	.byte	0x04, 0x1e
        /*0b52*/ 	.short	(.L_54 - .L_53)
.L_53:
        /*0b54*/ 	.word	0x00000000


	//----- nvinfo : EIATTR_CBANK_PARAM_SIZE
	.align		4
.L_54:
        /*0b58*/ 	.byte	0x03, 0x19
        /*0b5a*/ 	.short	0x0800


	//----- nvinfo : EIATTR_PARAM_CBANK
	.align		4
        /*0b5c*/ 	.byte	0x04, 0x0a
        /*0b5e*/ 	.short	(.L_56 - .L_55)
	.align		4
.L_55:
        /*0b60*/ 	.word	index@(.nv.constant0._ZN7cutlass13device_kernelINS_4gemm6kernel13GemmUniversalIN4cute5tupleIJiiiiEEENS1_10collective13CollectiveMmaINS1_35MainloopSm100TmaUmmaWarpSpecializedILi10ELi2ELi4ENS5_IJNS4_1CILi2EEENSA_ILi1EEESC_EEEEENS5_IJNSA_ILi64EEENSA_ILi256EEESF_EEENS_12float_e4m3_tENS5_IJlSC_lEEESI_SJ_NS4_8TiledMMAINS4_8MMA_AtomIJNS4_10MMA_TraitsINS4_19SM100_MMA_F8F6F4_SSEJSI_SI_fSF_SG_NS4_17integral_constantINS4_4UMMA5MajorELSQ_0EEESR_NSO_INSP_7ScaleInELSS_0EEEST_EEEEEENS4_6LayoutINS5_IJSC_SC_SC_EEENS5_IJNSA_ILi0EEESY_SY_EEEEENS5_IJNS4_10UnderscoreES11_S11_EEEEENS4_13SM90_TMA_LOADENS4_14ComposedLayoutINS4_7SwizzleILi2ELi4ELi3EEENS4_18smem_ptr_flag_bitsILi8EEENSW_INS5_IJNSA_ILi8EEESF_EEENS5_IJSF_SC_EEEEEEEvNS4_8identityENS4_23SM90_TMA_LOAD_MULTICASTES1E_vS1F_EENS_8epilogue10collective18CollectiveEpilogueINS1I_23Sm100TmaWarpSpecializedILi4ELi2ELi32ELb0ELb0EEEJSH_NS5_IJNSW_ISF_SC_EES1N_EEESI_SJ_SI_SJ_NS1I_6fusion15FusionCallbacksIS1M_NS1P_17LinearCombinationISI_fSI_fLNS_15FloatRoundStyleE2EEESH_S1O_JEEENS4_5SM1004TMEM4LOAD26SM100_TMEM_LOAD_16dp32b32xES14_S1E_NS4_39AutoVectorizingCopyWithAssumedAlignmentILi128EEENS4_14SM90_TMA_STOREES1E_S20_S20_EEEvvEEEEvNT_6ParamsE)
        /*0b64*/ 	.short	0x0380
        /*0b66*/ 	.short	0x0800


	//----- nvinfo : EIATTR_SW_WAR
	.align		4
.L_56:
        /*0b68*/ 	.byte	0x04, 0x36
        /*0b6a*/ 	.short	(.L_58 - .L_57)
.L_57:
        /*0b6c*/ 	.word	0x00000008
.L_58:


//--------------------- .nv.callgraph             --------------------------
	.section	.nv.callgraph,"",@"SHT_CUDA_CALLGRAPH"
	.align	4
	.sectionentsize	8
	.align		4
        /*0000*/ 	.word	0x00000000
	.align		4
        /*0004*/ 	.word	0xffffffff
	.align		4
        /*0008*/ 	.word	index@(_ZN7cutlass13device_kernelINS_4gemm6kernel13GemmUniversalIN4cute5tupleIJiiiiEEENS1_10collective13CollectiveMmaINS1_35MainloopSm100TmaUmmaWarpSpecializedILi10ELi2ELi4ENS5_IJNS4_1CILi2EEENSA_ILi1EEESC_EEEEENS5_IJNSA_ILi64EEENSA_ILi256EEESF_EEENS_12float_e4m3_tENS5_IJlSC_lEEESI_SJ_NS4_8TiledMMAINS4_8MMA_AtomIJNS4_10MMA_TraitsINS4_19SM100_MMA_F8F6F4_SSEJSI_SI_fSF_SG_NS4_17integral_constantINS4_4UMMA5MajorELSQ_0EEESR_NSO_INSP_7ScaleInELSS_0EEEST_EEEEEENS4_6LayoutINS5_IJSC_SC_SC_EEENS5_IJNSA_ILi0EEESY_SY_EEEEENS5_IJNS4_10UnderscoreES11_S11_EEEEENS4_13SM90_TMA_LOADENS4_14ComposedLayoutINS4_7SwizzleILi2ELi4ELi3EEENS4_18smem_ptr_flag_bitsILi8EEENSW_INS5_IJNSA_ILi8EEESF_EEENS5_IJSF_SC_EEEEEEEvNS4_8identityENS4_23SM90_TMA_LOAD_MULTICASTES1E_vS1F_EENS_8epilogue10collective18CollectiveEpilogueINS1I_23Sm100TmaWarpSpecializedILi4ELi2ELi32ELb0ELb0EEEJSH_NS5_IJNSW_ISF_SC_EES1N_EEESI_SJ_SI_SJ_NS1I_6fusion15FusionCallbacksIS1M_NS1P_17LinearCombinationISI_fSI_fLNS_15FloatRoundStyleE2EEESH_S1O_JEEENS4_5SM1004TMEM4LOAD26SM100_TMEM_LOAD_16dp32b32xES14_S1E_NS4_39AutoVectorizingCopyWithAssumedAlignmentILi128EEENS4_14SM90_TMA_STOREES1E_S20_S20_EEEvvEEEEvNT_6ParamsE)
	.align		4
        /*000c*/ 	.word	index@(__assertfail)
	.align		4
        /*0010*/ 	.word	0x00000000
	.align		4
        /*0014*/ 	.word	0xfffffffe
	.align		4
        /*0018*/ 	.word	0x00000000
	.align		4
        /*001c*/ 	.word	0xfffffffd
	.align		4
        /*0020*/ 	.word	0x00000000
	.align		4
        /*0024*/ 	.word	0xfffffffc


//--------------------- .nv.constant4             --------------------------
	.section	.nv.constant4,"a",@progbits
	.align	8
	.align		8
.nv.constant4:
        /*0000*/ 	.dword	__assertfail
	.align		8
        /*0008*/ 	.dword	__unnamed_1
	.align		8
        /*0010*/ 	.dword	__unnamed_2
	.align		8
        /*0018*/ 	.dword	__unnamed_3
	.align		8
        /*0020*/ 	.dword	_ZN39_INTERNAL_fa1de647_4_k_cu_91ba4edc_83034cuda3std3__45__cpo5beginE
	.align		8
        /*0028*/ 	.dword	_ZN39_INTERNAL_fa1de647_4_k_cu_91ba4edc_83034cuda3std3__45__cpo3endE
	.align		8
        /*0030*/ 	.dword	_ZN39_INTERNAL_fa1de647_4_k_cu_91ba4edc_83034cuda3std3__45__cpo6cbeginE
	.align		8
        /*0038*/ 	.dword	_ZN39_INTERNAL_fa1de647_4_k_cu_91ba4edc_83034cuda3std3__45__cpo4cendE
	.align		8
        /*0040*/ 	.dword	_ZN39_INTERNAL_fa1de647_4_k_cu_91ba4edc_83034cuda3std3__441_GLOBAL__N__fa1de647_4_k_cu_91ba4edc_83036ignoreE
	.align		8
        /*0048*/ 	.dword	_ZN39_INTERNAL_fa1de647_4_k_cu_91ba4edc_83034cuda3std3__419piecewise_constructE
	.align		8
        /*0050*/ 	.dword	_ZN39_INTERNAL_fa1de647_4_k_cu_91ba4edc_83034cuda3std3__48in_placeE
	.align		8
        /*0058*/ 	.dword	_ZN39_INTERNAL_fa1de647_4_k_cu_91ba4edc_83034cuda3std6ranges3__45__cpo4swapE
	.align		8
        /*0060*/ 	.dword	_ZN39_INTERNAL_fa1de647_4_k_cu_91ba4edc_83034cuda3std6ranges3__45__cpo9iter_moveE
	.align		8
        /*0068*/ 	.dword	_ZN39_INTERNAL_fa1de647_4_k_cu_91ba4edc_83034cute7productE
	.align		8
        /*0070*/ 	.dword	_ZN39_INTERNAL_fa1de647_4_k_cu_91ba4edc_83034cute1_E
	.align		8
        /*0078*/ 	.dword	$str$25
	.align		8
        /*0080*/ 	.dword	$str$26
	.align		8
        /*0088*/ 	.dword	$str$27
	.align		8
        /*0090*/ 	.dword	$str$28


//--------------------- .text._ZN7cutlass13device_kernelINS_4gemm6kernel13GemmUniversalIN4cute5tupleIJiiiiEEENS1_10collective13CollectiveMmaINS1_35MainloopSm100TmaUmmaWarpSpecializedILi10ELi2ELi4ENS5_IJNS4_1CILi2EEENSA_ILi1EEESC_EEEEENS5_IJNSA_ILi64EEENSA_ILi256EEESF_EEENS_12float_e4m3_tENS5_IJlSC_lEEESI_SJ_NS4_8TiledMMAINS4_8MMA_AtomIJNS4_10MMA_TraitsINS4_19SM100_MMA_F8F6F4_SSEJSI_SI_fSF_SG_NS4_17integral_constantINS4_4UMMA5MajorELSQ_0EEESR_NSO_INSP_7ScaleInELSS_0EEEST_EEEEEENS4_6LayoutINS5_IJSC_SC_SC_EEENS5_IJNSA_ILi0EEESY_SY_EEEEENS5_IJNS4_10UnderscoreES11_S11_EEEEENS4_13SM90_TMA_LOADENS4_14ComposedLayoutINS4_7SwizzleILi2ELi4ELi3EEENS4_18smem_ptr_flag_bitsILi8EEENSW_INS5_IJNSA_ILi8EEESF_EEENS5_IJSF_SC_EEEEEEEvNS4_8identityENS4_23SM90_TMA_LOAD_MULTICASTES1E_vS1F_EENS_8epilogue10collective18CollectiveEpilogueINS1I_23Sm100TmaWarpSpecializedILi4ELi2ELi32ELb0ELb0EEEJSH_NS5_IJNSW_ISF_SC_EES1N_EEESI_SJ_SI_SJ_NS1I_6fusion15FusionCallbacksIS1M_NS1P_17LinearCombinationISI_fSI_fLNS_15FloatRoundStyleE2EEESH_S1O_JEEENS4_5SM1004TMEM4LOAD26SM100_TMEM_LOAD_16dp32b32xES14_S1E_NS4_39AutoVectorizingCopyWithAssumedAlignmentILi128EEENS4_14SM90_TMA_STOREES1E_S20_S20_EEEvvEEEEvNT_6ParamsE --------------------------
	.section	.text._ZN7cutlass13device_kernelINS_4gemm6kernel13GemmUniversalIN4cute5tupleIJiiiiEEENS1_10collective13CollectiveMmaINS1_35MainloopSm100TmaUmmaWarpSpecializedILi10ELi2ELi4ENS5_IJNS4_1CILi2EEENSA_ILi1EEESC_EEEEENS5_IJNSA_ILi64EEENSA_ILi256EEESF_EEENS_12float_e4m3_tENS5_IJlSC_lEEESI_SJ_NS4_8TiledMMAINS4_8MMA_AtomIJNS4_10MMA_TraitsINS4_19SM100_MMA_F8F6F4_SSEJSI_SI_fSF_SG_NS4_17integral_constantINS4_4UMMA5MajorELSQ_0EEESR_NSO_INSP_7ScaleInELSS_0EEEST_EEEEEENS4_6LayoutINS5_IJSC_SC_SC_EEENS5_IJNSA_ILi0EEESY_SY_EEEEENS5_IJNS4_10UnderscoreES11_S11_EEEEENS4_13SM90_TMA_LOADENS4_14ComposedLayoutINS4_7SwizzleILi2ELi4ELi3EEENS4_18smem_ptr_flag_bitsILi8EEENSW_INS5_IJNSA_ILi8EEESF_EEENS5_IJSF_SC_EEEEEEEvNS4_8identityENS4_23SM90_TMA_LOAD_MULTICASTES1E_vS1F_EENS_8epilogue10collective18CollectiveEpilogueINS1I_23Sm100TmaWarpSpecializedILi4ELi2ELi32ELb0ELb0EEEJSH_NS5_IJNSW_ISF_SC_EES1N_EEESI_SJ_SI_SJ_NS1I_6fusion15FusionCallbacksIS1M_NS1P_17LinearCombinationISI_fSI_fLNS_15FloatRoundStyleE2EEESH_S1O_JEEENS4_5SM1004TMEM4LOAD26SM100_TMEM_LOAD_16dp32b32xES14_S1E_NS4_39AutoVectorizingCopyWithAssumedAlignmentILi128EEENS4_14SM90_TMA_STOREES1E_S20_S20_EEEvvEEEEvNT_6ParamsE,"ax",@progbits
	.align	128
.text._ZN7cutlass13device_kernelINS_4gemm6kernel13GemmUniversalIN4cute5tupleIJiiiiEEENS1_10collective13CollectiveMmaINS1_35MainloopSm100TmaUmmaWarpSpecializedILi10ELi2ELi4ENS5_IJNS4_1CILi2EEENSA_ILi1EEESC_EEEEENS5_IJNSA_ILi64EEENSA_ILi256EEESF_EEENS_12float_e4m3_tENS5_IJlSC_lEEESI_SJ_NS4_8TiledMMAINS4_8MMA_AtomIJNS4_10MMA_TraitsINS4_19SM100_MMA_F8F6F4_SSEJSI_SI_fSF_SG_NS4_17integral_constantINS4_4UMMA5MajorELSQ_0EEESR_NSO_INSP_7ScaleInELSS_0EEEST_EEEEEENS4_6LayoutINS5_IJSC_SC_SC_EEENS5_IJNSA_ILi0EEESY_SY_EEEEENS5_IJNS4_10UnderscoreES11_S11_EEEEENS4_13SM90_TMA_LOADENS4_14ComposedLayoutINS4_7SwizzleILi2ELi4ELi3EEENS4_18smem_ptr_flag_bitsILi8EEENSW_INS5_IJNSA_ILi8EEESF_EEENS5_IJSF_SC_EEEEEEEvNS4_8identityENS4_23SM90_TMA_LOAD_MULTICASTES1E_vS1F_EENS_8epilogue10collective18CollectiveEpilogueINS1I_23Sm100TmaWarpSpecializedILi4ELi2ELi32ELb0ELb0EEEJSH_NS5_IJNSW_ISF_SC_EES1N_EEESI_SJ_SI_SJ_NS1I_6fusion15FusionCallbacksIS1M_NS1P_17LinearCombinationISI_fSI_fLNS_15FloatRoundStyleE2EEESH_S1O_JEEENS4_5SM1004TMEM4LOAD26SM100_TMEM_LOAD_16dp32b32xES14_S1E_NS4_39AutoVectorizingCopyWithAssumedAlignmentILi128EEENS4_14SM90_TMA_STOREES1E_S20_S20_EEEvvEEEEvNT_6ParamsE:
        .type           _ZN7cutlass13device_kernelINS_4gemm6kernel13GemmUniversalIN4cute5tupleIJiiiiEEENS1_10collective13CollectiveMmaINS1_35MainloopSm100TmaUmmaWarpSpecializedILi10ELi2ELi4ENS5_IJNS4_1CILi2EEENSA_ILi1EEESC_EEEEENS5_IJNSA_ILi64EEENSA_ILi256EEESF_EEENS_12float_e4m3_tENS5_IJlSC_lEEESI_SJ_NS4_8TiledMMAINS4_8MMA_AtomIJNS4_10MMA_TraitsINS4_19SM100_MMA_F8F6F4_SSEJSI_SI_fSF_SG_NS4_17integral_constantINS4_4UMMA5MajorELSQ_0EEESR_NSO_INSP_7ScaleInELSS_0EEEST_EEEEEENS4_6LayoutINS5_IJSC_SC_SC_EEENS5_IJNSA_ILi0EEESY_SY_EEEEENS5_IJNS4_10UnderscoreES11_S11_EEEEENS4_13SM90_TMA_LOADENS4_14ComposedLayoutINS4_7SwizzleILi2ELi4ELi3EEENS4_18smem_ptr_flag_bitsILi8EEENSW_INS5_IJNSA_ILi8EEESF_EEENS5_IJSF_SC_EEEEEEEvNS4_8identityENS4_23SM90_TMA_LOAD_MULTICASTES1E_vS1F_EENS_8epilogue10collective18CollectiveEpilogueINS1I_23Sm100TmaWarpSpecializedILi4ELi2ELi32ELb0ELb0EEEJSH_NS5_IJNSW_ISF_SC_EES1N_EEESI_SJ_SI_SJ_NS1I_6fusion15FusionCallbacksIS1M_NS1P_17LinearCombinationISI_fSI_fLNS_15FloatRoundStyleE2EEESH_S1O_JEEENS4_5SM1004TMEM4LOAD26SM100_TMEM_LOAD_16dp32b32xES14_S1E_NS4_39AutoVectorizingCopyWithAssumedAlignmentILi128EEENS4_14SM90_TMA_STOREES1E_S20_S20_EEEvvEEEEvNT_6ParamsE,@function
        .size           _ZN7cutlass13device_kernelINS_4gemm6kernel13GemmUniversalIN4cute5tupleIJiiiiEEENS1_10collective13CollectiveMmaINS1_35MainloopSm100TmaUmmaWarpSpecializedILi10ELi2ELi4ENS5_IJNS4_1CILi2EEENSA_ILi1EEESC_EEEEENS5_IJNSA_ILi64EEENSA_ILi256EEESF_EEENS_12float_e4m3_tENS5_IJlSC_lEEESI_SJ_NS4_8TiledMMAINS4_8MMA_AtomIJNS4_10MMA_TraitsINS4_19SM100_MMA_F8F6F4_SSEJSI_SI_fSF_SG_NS4_17integral_constantINS4_4UMMA5MajorELSQ_0EEESR_NSO_INSP_7ScaleInELSS_0EEEST_EEEEEENS4_6LayoutINS5_IJSC_SC_SC_EEENS5_IJNSA_ILi0EEESY_SY_EEEEENS5_IJNS4_10UnderscoreES11_S11_EEEEENS4_13SM90_TMA_LOADENS4_14ComposedLayoutINS4_7SwizzleILi2ELi4ELi3EEENS4_18smem_ptr_flag_bitsILi8EEENSW_INS5_IJNSA_ILi8EEESF_EEENS5_IJSF_SC_EEEEEEEvNS4_8identityENS4_23SM90_TMA_LOAD_MULTICASTES1E_vS1F_EENS_8epilogue10collective18CollectiveEpilogueINS1I_23Sm100TmaWarpSpecializedILi4ELi2ELi32ELb0ELb0EEEJSH_NS5_IJNSW_ISF_SC_EES1N_EEESI_SJ_SI_SJ_NS1I_6fusion15FusionCallbacksIS1M_NS1P_17LinearCombinationISI_fSI_fLNS_15FloatRoundStyleE2EEESH_S1O_JEEENS4_5SM1004TMEM4LOAD26SM100_TMEM_LOAD_16dp32b32xES14_S1E_NS4_39AutoVectorizingCopyWithAssumedAlignmentILi128EEENS4_14SM90_TMA_STOREES1E_S20_S20_EEEvvEEEEvNT_6ParamsE,(.L_x_196 - _ZN7cutlass13device_kernelINS_4gemm6kernel13GemmUniversalIN4cute5tupleIJiiiiEEENS1_10collective13CollectiveMmaINS1_35MainloopSm100TmaUmmaWarpSpecializedILi10ELi2ELi4ENS5_IJNS4_1CILi2EEENSA_ILi1EEESC_EEEEENS5_IJNSA_ILi64EEENSA_ILi256EEESF_EEENS_12float_e4m3_tENS5_IJlSC_lEEESI_SJ_NS4_8TiledMMAINS4_8MMA_AtomIJNS4_10MMA_TraitsINS4_19SM100_MMA_F8F6F4_SSEJSI_SI_fSF_SG_NS4_17integral_constantINS4_4UMMA5MajorELSQ_0EEESR_NSO_INSP_7ScaleInELSS_0EEEST_EEEEEENS4_6LayoutINS5_IJSC_SC_SC_EEENS5_IJNSA_ILi0EEESY_SY_EEEEENS5_IJNS4_10UnderscoreES11_S11_EEEEENS4_13SM90_TMA_LOADENS4_14ComposedLayoutINS4_7SwizzleILi2ELi4ELi3EEENS4_18smem_ptr_flag_bitsILi8EEENSW_INS5_IJNSA_ILi8EEESF_EEENS5_IJSF_SC_EEEEEEEvNS4_8identityENS4_23SM90_TMA_LOAD_MULTICASTES1E_vS1F_EENS_8epilogue10collective18CollectiveEpilogueINS1I_23Sm100TmaWarpSpecializedILi4ELi2ELi32ELb0ELb0EEEJSH_NS5_IJNSW_ISF_SC_EES1N_EEESI_SJ_SI_SJ_NS1I_6fusion15FusionCallbacksIS1M_NS1P_17LinearCombinationISI_fSI_fLNS_15FloatRoundStyleE2EEESH_S1O_JEEENS4_5SM1004TMEM4LOAD26SM100_TMEM_LOAD_16dp32b32xES14_S1E_NS4_39AutoVectorizingCopyWithAssumedAlignmentILi128EEENS4_14SM90_TMA_STOREES1E_S20_S20_EEEvvEEEEvNT_6ParamsE)
        .other          _ZN7cutlass13device_kernelINS_4gemm6kernel13GemmUniversalIN4cute5tupleIJiiiiEEENS1_10collective13CollectiveMmaINS1_35MainloopSm100TmaUmmaWarpSpecializedILi10ELi2ELi4ENS5_IJNS4_1CILi2EEENSA_ILi1EEESC_EEEEENS5_IJNSA_ILi64EEENSA_ILi256EEESF_EEENS_12float_e4m3_tENS5_IJlSC_lEEESI_SJ_NS4_8TiledMMAINS4_8MMA_AtomIJNS4_10MMA_TraitsINS4_19SM100_MMA_F8F6F4_SSEJSI_SI_fSF_SG_NS4_17integral_constantINS4_4UMMA5MajorELSQ_0EEESR_NSO_INSP_7ScaleInELSS_0EEEST_EEEEEENS4_6LayoutINS5_IJSC_SC_SC_EEENS5_IJNSA_ILi0EEESY_SY_EEEEENS5_IJNS4_10UnderscoreES11_S11_EEEEENS4_13SM90_TMA_LOADENS4_14ComposedLayoutINS4_7SwizzleILi2ELi4ELi3EEENS4_18smem_ptr_flag_bitsILi8EEENSW_INS5_IJNSA_ILi8EEESF_EEENS5_IJSF_SC_EEEEEEEvNS4_8identityENS4_23SM90_TMA_LOAD_MULTICASTES1E_vS1F_EENS_8epilogue10collective18CollectiveEpilogueINS1I_23Sm100TmaWarpSpecializedILi4ELi2ELi32ELb0ELb0EEEJSH_NS5_IJNSW_ISF_SC_EES1N_EEESI_SJ_SI_SJ_NS1I_6fusion15FusionCallbacksIS1M_NS1P_17LinearCombinationISI_fSI_fLNS_15FloatRoundStyleE2EEESH_S1O_JEEENS4_5SM1004TMEM4LOAD26SM100_TMEM_LOAD_16dp32b32xES14_S1E_NS4_39AutoVectorizingCopyWithAssumedAlignmentILi128EEENS4_14SM90_TMA_STOREES1E_S20_S20_EEEvvEEEEvNT_6ParamsE,@"STO_CUDA_ENTRY STV_DEFAULT"
_ZN7cutlass13device_kernelINS_4gemm6kernel13GemmUniversalIN4cute5tupleIJiiiiEEENS1_10collective13CollectiveMmaINS1_35MainloopSm100TmaUmmaWarpSpecializedILi10ELi2ELi4ENS5_IJNS4_1CILi2EEENSA_ILi1EEESC_EEEEENS5_IJNSA_ILi64EEENSA_ILi256EEESF_EEENS_12float_e4m3_tENS5_IJlSC_lEEESI_SJ_NS4_8TiledMMAINS4_8MMA_AtomIJNS4_10MMA_TraitsINS4_19SM100_MMA_F8F6F4_SSEJSI_SI_fSF_SG_NS4_17integral_constantINS4_4UMMA5MajorELSQ_0EEESR_NSO_INSP_7ScaleInELSS_0EEEST_EEEEEENS4_6LayoutINS5_IJSC_SC_SC_EEENS5_IJNSA_ILi0EEESY_SY_EEEEENS5_IJNS4_10UnderscoreES11_S11_EEEEENS4_13SM90_TMA_LOADENS4_14ComposedLayoutINS4_7SwizzleILi2ELi4ELi3EEENS4_18smem_ptr_flag_bitsILi8EEENSW_INS5_IJNSA_ILi8EEESF_EEENS5_IJSF_SC_EEEEEEEvNS4_8identityENS4_23SM90_TMA_LOAD_MULTICASTES1E_vS1F_EENS_8epilogue10collective18CollectiveEpilogueINS1I_23Sm100TmaWarpSpecializedILi4ELi2ELi32ELb0ELb0EEEJSH_NS5_IJNSW_ISF_SC_EES1N_EEESI_SJ_SI_SJ_NS1I_6fusion15FusionCallbacksIS1M_NS1P_17LinearCombinationISI_fSI_fLNS_15FloatRoundStyleE2EEESH_S1O_JEEENS4_5SM1004TMEM4LOAD26SM100_TMEM_LOAD_16dp32b32xES14_S1E_NS4_39AutoVectorizingCopyWithAssumedAlignmentILi128EEENS4_14SM90_TMA_STOREES1E_S20_S20_EEEvvEEEEvNT_6ParamsE:
[----:B------:R-:W1:Y:S01]  /*0000*/  LDC R1, c[0x0][0x37c] ;  /* 0x0000df00ff017b82 */ /* 0x000e620000000800 */
[----:B------:R-:W2:Y:S01]  /*0010*/  S2R R95, SR_TID.X ;  /* 0x00000000005f7919 */ /* 0x000ea20000002100 */
[----:B------:R-:W3:Y:S01]  /*0020*/  LDCU.64 UR8, c[0x0][0x890] ;  /* 0x00011200ff0877ac */ /* 0x000ee20008000a00 */
[----:B------:R-:W-:Y:S02]  /*0030*/  PRMT R85, RZ, 0x7610, R85 ;  /* 0x00007610ff557816 */ /* 0x000fe40000000055 */
[----:B------:R-:W-:Y:S01]  /*0040*/  ELECT P3, URZ, PT ;  /* 0x0000000000ff782f */ /* 0x000fe20003860000 */
[----:B---3--:R-:W-:-:S04]  /*0050*/  UISETP.NE.U32.AND UP0, UPT, UR8, URZ, UPT ;  /* 0x000000ff0800728c */ /* 0x008fc8000bf05070 */
[----:B------:R-:W-:Y:S01]  /*0060*/  UISETP.NE.AND.EX UP0, UPT, UR9, URZ, UPT, UP0 ;  /* 0x000000ff0900728c */ /* 0x000fe2000bf05300 */
[----:B--2---:R-:W-:-:S05]  /*0070*/  SHF.R.U32.HI R86, RZ, 0x5, R95 ;  /* 0x00000005ff567819 */ /* 0x004fca000001165f */
[----:B------:R-:W2:Y:S02]  /*0080*/  SHFL.IDX PT, R0, R86, RZ, 0x1f ;  /* 0x00001fff56007589 */ /* 0x000ea400000e0000 */
[----:B--2---:R-:W-:Y:S01]  /*0090*/  R2UR UR18, R0 ;  /* 0x00000000001272ca */ /* 0x004fe200000e0000 */
[----:B-1----:R-:W-:-:S14]  /*00a0*/  BRA.U UP0, `(.L_x_0) ;  /* 0x0000000100307547 */ /* 0x002fdc000b800000 */
[----:B------:R-:W1:Y:S02]  /*00b0*/  LDCU.64 UR4, c[0x0][0x888] ;  /* 0x00011100ff0477ac */ /* 0x000e640008000a00 */
[----:B-1----:R-:W-:-:S04]  /*00c0*/  UISETP.NE.U32.AND UP0, UPT, UR4, URZ, UPT ;  /* 0x000000ff0400728c */ /* 0x002fc8000bf05070 */
[----:B------:R-:W-:-:S09]  /*00d0*/  UISETP.NE.AND.EX UP0, UPT, UR5, URZ, UPT, UP0 ;  /* 0x000000ff0500728c */ /* 0x000fd2000bf05300 */
[----:B------:R-:W-:Y:S05]  /*00e0*/  BRA.U !UP0, `(.L_x_1) ;  /* 0x0000000108147547 */ /* 0x000fea000b800000 */
[----:B------:R-:W1:Y:S01]  /*00f0*/  LDC.64 R2, c[0x0][0x888] ;  /* 0x00022200ff027b82 */ /* 0x000e620000000a00 */
[----:B------:R-:W1:Y:S02]  /*0100*/  LDCU.64 UR4, c[0x0][0x358] ;  /* 0x00006b00ff0477ac */ /* 0x000e640008000a00 */
[----:B-1----:R1:W5:Y:S01]  /*0110*/  LDG.E R41, desc[UR4][R2.64] ;  /* 0x0000000402297981 */ /* 0x002362000c1e1900 */
[----:B------:R-:W-:Y:S01]  /*0120*/  HFMA2 R85, -RZ, RZ, 0, 5.9604644775390625e-08 ;  /* 0x00000001ff557431 */ /* 0x000fe200000001ff */
[----:B------:R-:W-:Y:S05]  /*0130*/  BRA `(.L_x_0) ;  /* 0x00000000000c7947 */ /* 0x000fea0003800000 */
.L_x_1:
[----:B------:R-:W1:Y:S01]  /*0140*/  LDCU UR4, c[0x0][0x880] ;  /* 0x00011000ff0477ac */ /* 0x000e620008000800 */
[----:B------:R-:W-:Y:S01]  /*0150*/  HFMA2 R85, -RZ, RZ, 0, 5.9604644775390625e-08 ;  /* 0x00000001ff557431 */ /* 0x000fe200000001ff */
[----:B-1----:R-:W-:-:S07]  /*0160*/  MOV R41, UR4 ;  /* 0x0000000400297c02 */ /* 0x002fce0008000f00 */
.L_x_0:
[----:B------:R-:W2:Y:S02]  /*0170*/  LDCU.64 UR4, c[0x0][0x8b0] ;  /* 0x00011600ff0477ac */ /* 0x000ea40008000a00 */
[----:B--2---:R-:W-:-:S04]  /*0180*/  UISETP.NE.U32.AND UP0, UPT, UR4, URZ, UPT ;  /* 0x000000ff0400728c */ /* 0x004fc8000bf05070 */
[----:B------:R-:W-:-:S09]  /*0190*/  UISETP.NE.AND.EX UP0, UPT, UR5, URZ, UPT, UP0 ;  /* 0x000000ff0500728c */ /* 0x000fd2000bf05300 */
[----:B------:R-:W-:Y:S05]  /*01a0*/  BRA.U UP0, `(.L_x_2) ;  /* 0x0000000100287547 */ /* 0x000fea000b800000 */
[----:B------:R-:W2:Y:S02]  /*01b0*/  LDCU.64 UR4, c[0x0][0x8a8] ;  /* 0x00011500ff0477ac */ /* 0x000ea40008000a00 */
[----:B--2---:R-:W-:-:S04]  /*01c0*/  UISETP.NE.U32.AND UP0, UPT, UR4, URZ, UPT ;  /* 0x000000ff0400728c */ /* 0x004fc8000bf05070 */
[----:B------:R-:W-:-:S09]  /*01d0*/  UISETP.NE.AND.EX UP0, UPT, UR5, URZ, UPT, UP0 ;  /* 0x000000ff0500728c */ /* 0x000fd2000bf05300 */
[----:B------:R-:W-:Y:S05]  /*01e0*/  BRA.U !UP0, `(.L_x_3) ;  /* 0x0000000108107547 */ /* 0x000fea000b800000 */
[----:B------:R-:W2:Y:S01]  /*01f0*/  LDC.64 R38, c[0x0][0x8a8] ;  /* 0x00022a00ff267b82 */ /* 0x000ea20000000a00 */
[----:B------:R-:W2:Y:S02]  /*0200*/  LDCU.64 UR4, c[0x0][0x358] ;  /* 0x00006b00ff0477ac */ /* 0x000ea40008000a00 */
[----:B--2---:R2:W5:Y:S01]  /*0210*/  LDG.E R38, desc[UR4][R38.64] ;  /* 0x0000000426267981 */ /* 0x004562000c1e1900 */
[----:B------:R-:W-:Y:S05]  /*0220*/  BRA `(.L_x_2) ;  /* 0x0000000000087947 */ /* 0x000fea0003800000 */
.L_x_3:
[----:B------:R-:W2:Y:S02]  /*0230*/  LDCU UR4, c[0x0][0x8a0] ;  /* 0x00011400ff0477ac */ /* 0x000ea40008000800 */
[----:B--2---:R-:W-:Y:S02]  /*0240*/  MOV R38, UR4 ;  /* 0x0000000400267c02 */ /* 0x004fe40008000f00 */
.L_x_2:
[----:B------:R-:W-:Y:S01]  /*0250*/  IMAD.U32 R0, RZ, RZ, UR18 ;  /* 0x00000012ff007e24 */ /* 0x000fe2000f8e00ff */
[----:B------:R-:W-:Y:S04]  /*0260*/  BSSY.RECONVERGENT B0, `(.L_x_4) ;  /* 0x000000c000007945 */ /* 0x000fe80003800200 */
[C---:B------:R-:W-:Y:S02]  /*0270*/  ISETP.NE.OR P1, PT, R0.reuse, 0x1, !P3 ;  /* 0x000000010000780c */ /* 0x040fe40005f25670 */
[----:B------:R-:W-:-:S11]  /*0280*/  ISETP.NE.OR P0, PT, R0, 0x3, !P3 ;  /* 0x000000030000780c */ /* 0x000fd60005f05670 */
[----:B------:R-:W-:Y:S05]  /*0290*/  @P1 BRA `(.L_x_5) ;  /* 0x0000000000201947 */ /* 0x000fea0003800000 */
[----:B------:R-:W3:Y:S02]  /*02a0*/  LDCU.64 UR4, c[0x0][0x348] ;  /* 0x00006900ff0477ac */ /* 0x000ee40008000a00 */
[----:B---3--:R-:W-:Y:S02]  /*02b0*/  UIADD3 UR6, UP1, UPT, UR4, 0x80, URZ ;  /* 0x0000008004067890 */ /* 0x008fe4000ff3e0ff */
[----:B------:R-:W-:Y:S02]  /*02c0*/  UIADD3 UR4, UP0, UPT, UR4, 0x180, URZ ;  /* 0x0000018004047890 */ /* 0x000fe4000ff1e0ff */
[----:B------:R-:W-:Y:S02]  /*02d0*/  UIADD3.X UR7, UPT, UPT, URZ, UR5, URZ, UP1, !UPT ;  /* 0x00000005ff077290 */ /* 0x000fe40008ffe4ff */
[----:B------:R-:W-:-:S07]  /*02e0*/  UIADD3.X UR5, UPT, UPT, URZ, UR5, URZ, UP0, !UPT ;  /* 0x00000005ff057290 */ /* 0x000fce00087fe4ff */
[----:B------:R3:W-:Y:S02]  /*02f0*/  UTMACCTL.PF [UR6] ;  /* 0x00000000060079b9 */ /* 0x0007e40008040000 */
[----:B------:R3:W-:Y:S02]  /*0300*/  UTMACCTL.PF [UR4] ;  /* 0x00000000040079b9 */ /* 0x0007e40008040000 */
[----:B---3--:R-:W-:Y:S01]  /*0310*/  NOP ;  /* 0x0000000000007918 */ /* 0x008fe20000000000 */
.L_x_5:
[----:B------:R-:W-:Y:S05]  /*0320*/  BSYNC.RECONVERGENT B0 ;  /* 0x0000000000007941 */ /* 0x000fea0003800200 */
.L_x_4:
[----:B------:R-:W-:Y:S04]  /*0330*/  BSSY.RECONVERGENT B0, `(.L_x_6) ;  /* 0x000000a000007945 */ /* 0x000fe80003800200 */
        /* <DEDUP_REMOVED lines=9> */
.L_x_7:
[----:B------:R-:W-:Y:S05]  /*03d0*/  BSYNC.RECONVERGENT B0 ;  /* 0x0000000000007941 */ /* 0x000fea0003800200 */
.L_x_6:
[----:B------:R-:W3:Y:S01]  /*03e0*/  LDCU.64 UR4, c[0x0][0x888] ;  /* 0x00011100ff0477ac */ /* 0x000ee20008000a00 */
[----:B------:R-:W-:Y:S02]  /*03f0*/  UISETP.EQ.U32.AND UP2, UPT, UR8, URZ, UPT ;  /* 0x000000ff0800728c */ /* 0x000fe4000bf42070 */
[----:B------:R-:W-:Y:S02]  /*0400*/  UPLOP3.LUT UP3, UPT, UPT, UPT, UPT, 0x80, 0x8 ;  /* 0x000000000008789c */ /* 0x000fe40003f6f070 */
[----:B---3--:R-:W-:-:S04]  /*0410*/  UISETP.NE.U32.AND UP0, UPT, UR4, URZ, UPT ;  /* 0x000000ff0400728c */ /* 0x008fc8000bf05070 */
[----:B------:R-:W-:-:S04]  /*0420*/  UISETP.NE.AND.EX UP1, UPT, UR5, URZ, UPT, UP0 ;  /* 0x000000ff0500728c */ /* 0x000fc8000bf25300 */
[----:B------:R-:W-:-:S04]  /*0430*/  UISETP.EQ.OR.EX UP4, UPT, UR9, URZ, !UP1, UP2 ;  /* 0x000000ff0900728c */ /* 0x000fc8000cf82720 */
[----:B------:R-:W-:-:S06]  /*0440*/  UP2UR UR4, UPR, URZ, 0x10 ;  /* 0x00000010ff047883 */ /* 0x000fcc0008000000 */
[----:B------:R-:W-:Y:S01]  /*0450*/  MOV R88, UR4 ;  /* 0x0000000400587c02 */ /* 0x000fe20008000f00 */
[----:B------:R-:W-:Y:S06]  /*0460*/  BRA.U !UP4, `(.L_x_8) ;  /* 0x000000010c207547 */ /* 0x000fec000b800000 */
[----:B------:R-:W-:Y:S01]  /*0470*/  UISETP.NE.U32.AND UP2, UPT, UR8, URZ, UPT ;  /* 0x000000ff0800728c */ /* 0x000fe2000bf45070 */
[----:B-----5:R-:W-:Y:S01]  /*0480*/  FSETP.NEU.AND P0, PT, R41, RZ, PT ;  /* 0x000000ff2900720b */ /* 0x020fe20003f0d000 */
[----:B------:R-:W-:Y:S02]  /*0490*/  USEL UR4, URZ, 0xffffffff, UP1 ;  /* 0xffffffffff047887 */ /* 0x000fe40008800000 */
[----:B------:R-:W-:-:S10]  /*04a0*/  UISETP.NE.AND.EX UP2, UPT, UR9, URZ, UPT, UP2 ;  /* 0x000000ff0900728c */ /* 0x000fd4000bf45320 */
[----:B------:R-:W-:Y:S01]  /*04b0*/  VOTEU.ANY UP0, P0 ;  /* 0x0000000000ff7886 */ /* 0x000fe20000000100 */
[----:B------:R-:W-:-:S04]  /*04c0*/  @!UP2 USEL UR4, URZ, 0xffffffff, UP0 ;  /* 0xffffffffff04a887 */ /* 0x000fc80008000000 */
[----:B------:R-:W-:-:S04]  /*04d0*/  ULOP3.LUT UR4, UR4, 0x1, URZ, 0xc0, !UPT ;  /* 0x0000000104047892 */ /* 0x000fc8000f8ec0ff */
[----:B------:R-:W-:-:S11]  /*04e0*/  UISETP.NE.U32.AND UP3, UPT, UR4, 0x1, UPT ;  /* 0x000000010400788c */ /* 0x000fd6000bf65070 */
.L_x_8:
[----:B-1----:R-:W1:Y:S02]  /*04f0*/  SHFL.IDX PT, R2, R86, RZ, 0x1f ;  /* 0x00001fff56027589 */ /* 0x002e6400000e0000 */
[----:B-1----:R-:W-:-:S13]  /*0500*/  ISETP.NE.AND P0, PT, R2, RZ, PT ;  /* 0x000000ff0200720c */ /* 0x002fda0003f05270 */
[----:B------:R-:W-:Y:S05]  /*0510*/  @P0 BRA `(.L_x_9) ;  /* 0x0000000000940947 */ /* 0x000fea0003800000 */
[----:B------:R-:W-:Y:S01]  /*0520*/  ELECT P0, URZ, PT ;  /* 0x0000000000ff782f */ /* 0x000fe20003800000 */
[----:B------:R-:W-:-:S12]  /*0530*/  BSSY.RECONVERGENT B0, `(.L_x_9) ;  /* 0x0000023000007945 */ /* 0x000fd80003800200 */
[----:B------:R-:W-:Y:S05]  /*0540*/  @!P0 BRA `(.L_x_10) ;  /* 0x0000000000848947 */ /* 0x000fea0003800000 */
[----:B------:R-:W1:Y:S01]  /*0550*/  S2UR UR4, SR_CgaCtaId ;  /* 0x00000000000479c3 */ /* 0x000e620000008800 */
[----:B------:R-:W-:Y:S01]  /*0560*/  UMOV UR5, 0x400 ;  /* 0x0000040000057882 */ /* 0x000fe20000000000 */
[----:B------:R-:W-:Y:S01]  /*0570*/  UMOV UR8, 0x1 ;  /* 0x0000000100087882 */ /* 0x000fe20000000000 */
[----:B------:R-:W-:Y:S01]  /*0580*/  UMOV UR6, 0x2 ;  /* 0x0000000200067882 */ /* 0x000fe20000000000 */
[----:B------:R-:W-:-:S04]  /*0590*/  UIADD3 UR8, UPT, UPT, -UR8, 0x100000, URZ ;  /* 0x0010000008087890 */ /* 0x000fc8000fffe1ff */
[----:B------:R-:W-:Y:S02]  /*05a0*/  USHF.L.U32 UR9, UR8, 0xb, URZ ;  /* 0x0000000b08097899 */ /* 0x000fe400080006ff */
[----:B------:R-:W-:Y:S02]  /*05b0*/  USHF.L.U32 UR8, UR8, 0x1, URZ ;  /* 0x0000000108087899 */ /* 0x000fe400080006ff */
[----:B------:R-:W-:-:S04]  /*05c0*/  UIADD3 UR6, UPT, UPT, -UR6, 0x100000, URZ ;  /* 0x0010000006067890 */ /* 0x000fc8000fffe1ff */
[----:B------:R-:W-:Y:S02]  /*05d0*/  USHF.L.U32 UR7, UR6, 0xb, URZ ;  /* 0x0000000b06077899 */ /* 0x000fe400080006ff */
[----:B------:R-:W-:Y:S02]  /*05e0*/  USHF.L.U32 UR6, UR6, 0x1, URZ ;  /* 0x0000000106067899 */ /* 0x000fe400080006ff */
[----:B-1----:R-:W-:Y:S01]  /*05f0*/  ULEA UR4, UR4, UR5, 0x18 ;  /* 0x0000000504047291 */ /* 0x002fe2000f8ec0ff */
[----:B------:R-:W1:Y:S11]  /*0600*/  FENCE.VIEW.ASYNC.S ;  /* 0x00000000000073c6 */ /* 0x000e760000000000 */
[----:B-1----:R1:W3:Y:S01]  /*0610*/  SYNCS.EXCH.64 URZ, [UR4], UR8 ;  /* 0x0000000804ff75b2 */ /* 0x0022e20008000100 */
[----:B------:R1:W4:Y:S01]  /*0620*/  SYNCS.EXCH.64 URZ, [UR4+0x50], UR6 ;  /* 0x0000500604ff75b2 */ /* 0x0003220008000100 */
[----:B------:R1:W1:Y:S01]  /*0630*/  SYNCS.EXCH.64 URZ, [UR4+0x8], UR8 ;  /* 0x0000080804ff75b2 */ /* 0x0002620008000100 */
        /* <DEDUP_REMOVED lines=17> */
[----:B------:R-:W-:Y:S01]  /*0750*/  NOP ;  /* 0x0000000000007918 */ /* 0x000fe20000000000 */
.L_x_10:
[----:B-1----:R-:W-:Y:S05]  /*0760*/  BSYNC.RECONVERGENT B0 ;  /* 0x0000000000007941 */ /* 0x002fea0003800200 */
.L_x_9:
[----:B------:R-:W1:Y:S01]  /*0770*/  SHFL.IDX PT, R2, R86, RZ, 0x1f ;  /* 0x00001fff56027589 */ /* 0x000e6200000e0000 */
[----:B------:R-:W-:Y:S01]  /*0780*/  NOP ;  /* 0x0000000000007918 */ /* 0x000fe20000000000 */
[----:B-1----:R-:W-:-:S13]  /*0790*/  ISETP.NE.AND P0, PT, R2, 0x1, PT ;  /* 0x000000010200780c */ /* 0x002fda0003f05270 */
[----:B------:R-:W-:Y:S05]  /*07a0*/  @P0 BRA `(.L_x_11) ;  /* 0x0000000000580947 */ /* 0x000fea0003800000 */
        /* <DEDUP_REMOVED lines=9> */
[----:B------:R-:W-:Y:S01]  /*0840*/  USHF.L.U32 UR6, UR6, 0x1, URZ ;  /* 0x0000000106067899 */ /* 0x000fe200080006ff */
[----:B------:R-:W-:Y:S01]  /*0850*/  ELECT P0, URZ, PT ;  /* 0x0000000000ff782f */ /* 0x000fe20003800000 */
[----:B-1----:R-:W-:Y:S01]  /*0860*/  ULEA UR4, UR4, UR5, 0x18 ;  /* 0x0000000504047291 */ /* 0x002fe2000f8ec0ff */
[----:B------:R-:W1:Y:S11]  /*0870*/  FENCE.VIEW.ASYNC.S ;  /* 0x00000000000073c6 */ /* 0x000e760000000000 */
[----:B-1----:R1:W1:Y:S01]  /*0880*/  SYNCS.EXCH.64 URZ, [UR4+0xa0], UR8 ;  /* 0x0000a00804ff75b2 */ /* 0x0022620008000100 */
        /* <DEDUP_REMOVED lines=8> */
.L_x_11:
[----:B------:R-:W2:Y:S01]  /*0910*/  SHFL.IDX PT, R2, R86, RZ, 0x1f ;  /* 0x00001fff56027589 */ /* 0x000ea200000e0000 */
[----:B------:R-:W-:Y:S01]  /*0920*/  NOP ;  /* 0x0000000000007918 */ /* 0x000fe20000000000 */
[----:B--2---:R-:W-:-:S13]  /*0930*/  ISETP.NE.AND P0, PT, R2, 0x3, PT ;  /* 0x000000030200780c */ /* 0x004fda0003f05270 */
[----:B------:R-:W-:Y:S05]  /*0940*/  @P0 BRA `(.L_x_12) ;  /* 0x0000000000300947 */ /* 0x000fea0003800000 */
[----:B-1----:R-:W1:Y:S01]  /*0950*/  S2UR UR4, SR_CgaCtaId ;  /* 0x00000000000479c3 */ /* 0x002e620000008800 */
[----:B------:R-:W-:Y:S01]  /*0960*/  UMOV UR6, 0x400 ;  /* 0x0000040000067882 */ /* 0x000fe20000000000 */
[----:B------:R-:W-:Y:S01]  /*0970*/  UMOV UR5, 0x20 ;  /* 0x0000002000057882 */ /* 0x000fe20000000000 */
[----:B------:R-:W-:Y:S01]  /*0980*/  ELECT P0, URZ, PT ;  /* 0x0000000000ff782f */ /* 0x000fe20003800000 */
[----:B-1----:R-:W-:Y:S02]  /*0990*/  ULEA UR6, UR4, UR6, 0x18 ;  /* 0x0000000604067291 */ /* 0x002fe4000f8ec0ff */
[----:B------:R-:W-:-:S04]  /*09a0*/  UIADD3 UR4, UPT, UPT, -UR5, 0x100000, URZ ;  /* 0x0010000005047890 */ /* 0x000fc8000fffe1ff */
[----:B------:R-:W-:Y:S02]  /*09b0*/  USHF.L.U32 UR5, UR4, 0xb, URZ ;  /* 0x0000000b04057899 */ /* 0x000fe400080006ff */
[----:B------:R-:W-:Y:S01]  /*09c0*/  USHF.L.U32 UR4, UR4, 0x1, URZ ;  /* 0x0000000104047899 */ /* 0x000fe200080006ff */
[----:B------:R-:W1:Y:S11]  /*09d0*/  FENCE.VIEW.ASYNC.S ;  /* 0x00000000000073c6 */ /* 0x000e760000000000 */
[----:B-1----:R2:W1:Y:S01]  /*09e0*/  SYNCS.EXCH.64 URZ, [UR6+0xe0], UR4 ;  /* 0x0000e00406ff75b2 */ /* 0x0024620008000100 */
[----:B------:R2:W1:Y:S02]  /*09f0*/  SYNCS.EXCH.64 URZ, [UR6+0xe8], UR4 ;  /* 0x0000e80406ff75b2 */ /* 0x0004640008000100 */
[----:B--2---:R-:W-:Y:S01]  /*0a00*/  NOP ;  /* 0x0000000000007918 */ /* 0x004fe20000000000 */
.L_x_12:
[----:B------:R-:W2:Y:S01]  /*0a10*/  SHFL.IDX PT, R2, R86, RZ, 0x1f ;  /* 0x00001fff56027589 */ /* 0x000ea200000e0000 */
[----:B------:R-:W-:Y:S01]  /*0a20*/  NOP ;  /* 0x0000000000007918 */ /* 0x000fe20000000000 */
[----:B--2---:R-:W-:-:S13]  /*0a30*/  ISETP.NE.AND P0, PT, R2, 0x4, PT ;  /* 0x000000040200780c */ /* 0x004fda0003f05270 */
[----:B------:R-:W-:Y:S05]  /*0a40*/  @P0 BRA `(.L_x_13) ;  /* 0x00000000004c0947 */ /* 0x000fea0003800000 */
[----:B-1----:R-:W1:Y:S01]  /*0a50*/  S2UR UR6, SR_CgaCtaId ;  /* 0x00000000000679c3 */ /* 0x002e620000008800 */
[----:B------:R-:W-:Y:S01]  /*0a60*/  UMOV UR4, 0x1e0 ;  /* 0x000001e000047882 */ /* 0x000fe20000000000 */
[----:B------:R-:W-:Y:S01]  /*0a70*/  UMOV UR5, 0x400 ;  /* 0x0000040000057882 */ /* 0x000fe20000000000 */
[----:B------:R-:W-:Y:S01]  /*0a80*/  USEL UR4, UR4, 0x1a0, UP3 ;  /* 0x000001a004047887 */ /* 0x000fe20009800000 */
[----:B------:R-:W-:Y:S01]  /*0a90*/  UMOV UR8, 0x1 ;  /* 0x0000000100087882 */ /* 0x000fe20000000000 */
[----:B------:R-:W-:Y:S01]  /*0aa0*/  ELECT P0, URZ, PT ;  /* 0x0000000000ff782f */ /* 0x000fe20003800000 */
[----:B------:R-:W-:-:S04]  /*0ab0*/  UIADD3 UR8, UPT, UPT, -UR8, 0x100000, URZ ;  /* 0x0010000008087890 */ /* 0x000fc8000fffe1ff */
[----:B------:R-:W-:Y:S02]  /*0ac0*/  USHF.L.U32 UR9, UR8, 0xb, URZ ;  /* 0x0000000b08097899 */ /* 0x000fe400080006ff */
[----:B------:R-:W-:Y:S02]  /*0ad0*/  USHF.L.U32 UR8, UR8, 0x1, URZ ;  /* 0x0000000108087899 */ /* 0x000fe400080006ff */
[----:B-1----:R-:W-:Y:S02]  /*0ae0*/  ULEA UR6, UR6, UR5, 0x18 ;  /* 0x0000000506067291 */ /* 0x002fe4000f8ec0ff */
[----:B------:R-:W-:-:S04]  /*0af0*/  UIADD3 UR4, UPT, UPT, -UR4, 0x100000, URZ ;  /* 0x0010000004047890 */ /* 0x000fc8000fffe1ff */
[----:B------:R-:W-:Y:S02]  /*0b00*/  USHF.L.U32 UR5, UR4, 0xb, URZ ;  /* 0x0000000b04057899 */ /* 0x000fe400080006ff */
[----:B------:R-:W-:Y:S01]  /*0b10*/  USHF.L.U32 UR4, UR4, 0x1, URZ ;  /* 0x0000000104047899 */ /* 0x000fe200080006ff */
[----:B------:R-:W1:Y:S03]  /*0b20*/  FENCE.VIEW.ASYNC.S ;  /* 0x00000000000073c6 */ /* 0x000e660000000000 */
[----:B-1----:R2:W1:Y:S08]  /*0b30*/  SYNCS.EXCH.64 URZ, [UR6+0xf0], UR8 ;  /* 0x0000f00806ff75b2 */ /* 0x0024700008000100 */
[----:B------:R2:W1:Y:S01]  /*0b40*/  SYNCS.EXCH.64 URZ, [UR6+0x100], UR4 ;  /* 0x0001000406ff75b2 */ /* 0x0004620008000100 */
[----:B------:R2:W1:Y:S01]  /*0b50*/  SYNCS.EXCH.64 URZ, [UR6+0xf8], UR8 ;  /* 0x0000f80806ff75b2 */ /* 0x0004620008000100 */
[----:B------:R2:W1:Y:S02]  /*0b60*/  SYNCS.EXCH.64 URZ, [UR6+0x108], UR4 ;  /* 0x0001080406ff75b2 */ /* 0x0004640008000100 */
[----:B--2---:R-:W-:Y:S01]  /*0b70*/  NOP ;  /* 0x0000000000007918 */ /* 0x004fe20000000000 */
.L_x_13:
[----:B------:R-:W2:Y:S01]  /*0b80*/  SHFL.IDX PT, R2, R86, RZ, 0x1f ;  /* 0x00001fff56027589 */ /* 0x000ea200000e0000 */
[----:B------:R-:W-:Y:S01]  /*0b90*/  NOP ;  /* 0x0000000000007918 */ /* 0x000fe20000000000 */
[----:B--2---:R-:W-:-:S13]  /*0ba0*/  ISETP.NE.AND P0, PT, R2, 0x5, PT ;  /* 0x000000050200780c */ /* 0x004fda0003f05270 */
[----:B------:R-:W-:Y:S05]  /*0bb0*/  @P0 BRA `(.L_x_14) ;  /* 0x0000000000580947 */ /* 0x000fea0003800000 */
[----:B-1----:R-:W1:Y:S01]  /*0bc0*/  S2UR UR4, SR_CgaCtaId ;  /* 0x00000000000479c3 */ /* 0x002e620000008800 */
        /* <DEDUP_REMOVED lines=19> */
[----:B------:R2:W1:Y:S02]  /*0d00*/  SYNCS.EXCH.64 URZ, [UR4+0x148], UR6 ;  /* 0x0001480604ff75b2 */ /* 0x0004640008000100 */
[----:B--2---:R-:W-:Y:S01]  /*0d10*/  NOP ;  /* 0x0000000000007918 */ /* 0x004fe20000000000 */
.L_x_14:
[----:B------:R-:W2:Y:S01]  /*0d20*/  SHFL.IDX PT, R2, R86, RZ, 0x1f ;  /* 0x00001fff56027589 */ /* 0x000ea200000e0000 */
[----:B------:R-:W-:Y:S01]  /*0d30*/  NOP ;  /* 0x0000000000007918 */ /* 0x000fe20000000000 */
[----:B--2---:R-:W-:-:S13]  /*0d40*/  ISETP.NE.AND P0, PT, R2, 0x3, PT ;  /* 0x000000030200780c */ /* 0x004fda0003f05270 */
[----:B------:R-:W-:Y:S05]  /*0d50*/  @P0 BRA `(.L_x_15) ;  /* 0x0000000000380947 */ /* 0x000fea0003800000 */
[----:B------:R-:W2:Y:S01]  /*0d60*/  S2UR UR5, SR_CgaCtaId ;  /* 0x00000000000579c3 */ /* 0x000ea20000008800 */
[----:B-1----:R-:W-:Y:S01]  /*0d70*/  UMOV UR4, 0x400 ;  /* 0x0000040000047882 */ /* 0x002fe20000000000 */
[----:B------:R-:W-:Y:S01]  /*0d80*/  UMOV UR6, 0x20 ;  /* 0x0000002000067882 */ /* 0x000fe20000000000 */
[----:B------:R-:W-:Y:S01]  /*0d90*/  ELECT P0, URZ, PT ;  /* 0x0000000000ff782f */ /* 0x000fe20003800000 */
[----:B------:R-:W-:-:S04]  /*0da0*/  UIADD3 UR6, UPT, UPT, -UR6, 0x100000, URZ ;  /* 0x0010000006067890 */ /* 0x000fc8000fffe1ff */
[----:B------:R-:W-:Y:S02]  /*0db0*/  USHF.L.U32 UR7, UR6, 0xb, URZ ;  /* 0x0000000b06077899 */ /* 0x000fe400080006ff */
[----:B------:R-:W-:Y:S02]  /*0dc0*/  USHF.L.U32 UR6, UR6, 0x1, URZ ;  /* 0x0000000106067899 */ /* 0x000fe400080006ff */
[----:B--2---:R-:W-:Y:S01]  /*0dd0*/  ULEA UR4, UR5, UR4, 0x18 ;  /* 0x0000000405047291 */ /* 0x004fe2000f8ec0ff */
[----:B------:R-:W1:Y:S11]  /*0de0*/  FENCE.VIEW.ASYNC.S ;  /* 0x00000000000073c6 */ /* 0x000e760000000000 */
[----:B-1----:R2:W1:Y:S01]  /*0df0*/  SYNCS.EXCH.64 URZ, [UR4+0x150], UR6 ;  /* 0x0001500604ff75b2 */ /* 0x0024620008000100 */
[----:B------:R2:W1:Y:S01]  /*0e00*/  SYNCS.EXCH.64 URZ, [UR4+0x160], UR6 ;  /* 0x0001600604ff75b2 */ /* 0x0004620008000100 */
[----:B------:R2:W1:Y:S01]  /*0e10*/  SYNCS.EXCH.64 URZ, [UR4+0x158], UR6 ;  /* 0x0001580604ff75b2 */ /* 0x0004620008000100 */
[----:B------:R2:W1:Y:S02]  /*0e20*/  SYNCS.EXCH.64 URZ, [UR4+0x168], UR6 ;  /* 0x0001680604ff75b2 */ /* 0x0004640008000100 */
[----:B--2---:R-:W-:Y:S01]  /*0e30*/  NOP ;  /* 0x0000000000007918 */ /* 0x004fe20000000000 */
.L_x_15:
[----:B-1----:R-:W1:Y:S01]  /*0e40*/  LDCU UR4, c[0x0][0x36c] ;  /* 0x00006d80ff0477ac */ /* 0x002e620008000800 */
[----:B------:R-:W-:Y:S01]  /*0e50*/  ISETP.NE.OR P3, PT, R0, 0x2, !P3 ;  /* 0x000000020000780c */ /* 0x000fe20005f65670 */
[----:B------:R-:W-:Y:S01]  /*0e60*/  NOP ;  /* 0x0000000000007918 */ /* 0x000fe20000000000 */
[----:B------:R-:W-:Y:S01]  /*0e70*/  LOP3.LUT R0, R95, 0x1f, RZ, 0xc0, !PT ;  /* 0x0000001f5f007812 */ /* 0x000fe200078ec0ff */
[----:B------:R-:W-:Y:S02]  /*0e80*/  UISETP.NE.AND UP4, UPT, UR18, 0x2, UPT ;  /* 0x000000021200788c */ /* 0x000fe4000bf85270 */
[----:B------:R-:W-:Y:S02]  /*0e90*/  UISETP.NE.AND UP5, UPT, UR18, URZ, UPT ;  /* 0x000000ff1200728c */ /* 0x000fe4000bfa5270 */
[----:B-1----:R-:W-:-:S09]  /*0ea0*/  UISETP.EQ.U32.AND UP6, UPT, UR4, 0x1, UPT ;  /* 0x000000010400788c */ /* 0x002fd2000bfc2070 */
[----:B------:R-:W-:Y:S05]  /*0eb0*/  BRA.U !UP6, `(.L_x_16) ;  /* 0x000000010e087547 */ /* 0x000fea000b800000 */
[----:B---34-:R-:W-:Y:S01]  /*0ec0*/  UCGABAR_ARV ;  /* 0x00000000000079c7 */ /* 0x018fe20008000000 */
[----:B------:R-:W-:Y:S05]  /*0ed0*/  BRA `(.L_x_17) ;  /* 0x0000000000047947 */ /* 0x000fea0003800000 */
.L_x_16:
[----:B---34-:R-:W-:Y:S01]  /*0ee0*/  NOP ;  /* 0x0000000000007918 */ /* 0x018fe20000000000 */
.L_x_17:
[----:B------:R-:W1:Y:S01]  /*0ef0*/  S2UR UR30, SR_CTAID.X ;  /* 0x00000000001e79c3 */ /* 0x000e620000002500 */
[----:B------:R-:W-:-:S05]  /*0f00*/  CS2R.32 R87, SR_CgaSize ;  /* 0x0000000000577805 */ /* 0x000fca0000008a00 */
[----:B------:R-:W-:-:S05]  /*0f10*/  IMAD R87, R87, -0xa0, RZ ;  /* 0xffffff6057577824 */ /* 0x000fca00078e02ff */
[----:B------:R-:W-:-:S14]  /*0f20*/  R2UR UR5, R87 ;  /* 0x00000000570572ca */ /* 0x000fdc00000e0000 */
[----:B------:R-:W2:Y:S01]  /*0f30*/  LDCU UR5, c[0x0][UR5+0x2b0] ;  /* 0x00005600050577ac */ /* 0x000ea20008000800 */
[----:B------:R-:W-:-:S05]  /*0f40*/  CS2R.32 R87, SR_CgaSize ;  /* 0x0000000000577805 */ /* 0x000fca0000008a00 */
[----:B------:R-:W-:-:S05]  /*0f50*/  IMAD R87, R87, -0xa0, RZ ;  /* 0xffffff6057577824 */ /* 0x000fca00078e02ff */
[----:B------:R-:W-:-:S14]  /*0f60*/  R2UR UR4, R87 ;  /* 0x00000000570472ca */ /* 0x000fdc00000e0000 */
[----:B------:R-:W3:Y:S01]  /*0f70*/  LDCU UR4, c[0x0][UR4+0x2b4] ;  /* 0x00005680040477ac */ /* 0x000ee20008000800 */
[----:B------:R-:W4:Y:S01]  /*0f80*/  S2UR UR31, SR_CTAID.Y ;  /* 0x00000000001f79c3 */ /* 0x000f220000002600 */
[----:B------:R-:W-:-:S05]  /*0f90*/  CS2R.32 R87, SR_CgaSize ;  /* 0x0000000000577805 */ /* 0x000fca0000008a00 */
[----:B------:R-:W-:-:S05]  /*0fa0*/  IMAD R87, R87, -0xa0, RZ ;  /* 0xffffff6057577824 */ /* 0x000fca00078e02ff */
[----:B------:R-:W-:-:S14]  /*0fb0*/  R2UR UR7, R87 ;  /* 0x00000000570772ca */ /* 0x000fdc00000e0000 */
[----:B------:R-:W3:Y:S01]  /*0fc0*/  LDCU UR7, c[0x0][UR7+0x2a0] ;  /* 0x00005400070777ac */ /* 0x000ee20008000800 */
[----:B------:R-:W-:-:S05]  /*0fd0*/  CS2R.32 R87, SR_CgaSize ;  /* 0x0000000000577805 */ /* 0x000fca0000008a00 */
[----:B------:R-:W-:-:S05]  /*0fe0*/  IMAD R87, R87, -0xa0, RZ ;  /* 0xffffff6057577824 */ /* 0x000fca00078e02ff */
[----:B------:R-:W-:-:S14]  /*0ff0*/  R2UR UR59, R87 ;  /* 0x00000000573b72ca */ /* 0x000fdc00000e0000 */
[----:B------:R-:W3:Y:S01]  /*1000*/  LDCU UR59, c[0x0][UR59+0x2a4] ;  /* 0x000054803b3b77ac */ /* 0x000ee20008000800 */
[----:B------:R-:W3:Y:S01]  /*1010*/  S2UR UR8, SR_CgaCtaId ;  /* 0x00000000000879c3 */ /* 0x000ee20000008800 */
[----:B------:R-:W3:Y:S01]  /*1020*/  LDCU UR19, c[0x0][0xb24] ;  /* 0x00016480ff1377ac */ /* 0x000ee20008000800 */
[----:B------:R-:W3:Y:S01]  /*1030*/  LDCU UR42, c[0x0][0xb24] ;  /* 0x00016480ff2a77ac */ /* 0x000ee20008000800 */
[----:B-1----:R-:W-:Y:S01]  /*1040*/  I2FP.F32.U32 R3, UR30 ;  /* 0x0000001e00037c45 */ /* 0x002fe20008201000 */
[----:B------:R-:W1:Y:S04]  /*1050*/  LDCU UR22, c[0x0][0xb30] ;  /* 0x00016600ff1677ac */ /* 0x000e680008000800 */
[----:B--2---:R-:W-:Y:S01]  /*1060*/  FMUL R3, R3, UR5 ;  /* 0x0000000503037c20 */ /* 0x004fe20008400000 */
[----:B----4-:R-:W-:-:S05]  /*1070*/  I2FP.F32.U32 R2, UR31 ;  /* 0x0000001f00027c45 */ /* 0x010fca0008201000 */
[----:B------:R-:W2:Y:S01]  /*1080*/  F2I.U32.TRUNC.NTZ R3, R3 ;  /* 0x0000000300037305 */ /* 0x000ea2000020f000 */
[----:B---3--:R-:W-:Y:S01]  /*1090*/  FMUL R2, R2, UR4 ;  /* 0x0000000402027c20 */ /* 0x008fe20008400000 */
[----:B------:R-:W-:-:S06]  /*10a0*/  USHF.L.U32 UR28, UR8, 0xd, URZ ;  /* 0x0000000d081c7899 */ /* 0x000fcc00080006ff */
[----:B------:R-:W3:Y:S01]  /*10b0*/  F2I.U32.TRUNC.NTZ R2, R2 ;  /* 0x0000000200027305 */ /* 0x000ee2000020f000 */
[----:B------:R-:W-:Y:S01]  /*10c0*/  ULOP3.LUT UR28, UR28, 0x2000, URZ, 0xc0, !UPT ;  /* 0x000020001c1c7892 */ /* 0x000fe2000f8ec0ff */
[----:B--2---:R-:W-:Y:S02]  /*10d0*/  R2UR UR4, R3 ;  /* 0x00000000030472ca */ /* 0x004fe400000e0000 */
[----:B---3--:R-:W-:Y:S02]  /*10e0*/  R2UR UR6, R2 ;  /* 0x00000000020672ca */ /* 0x008fe400000e0000 */
[----:B------:R-:W-:-:S09]  /*10f0*/  PRMT R2, RZ, 0x7610, R2 ;  /* 0x00007610ff027816 */ /* 0x000fd20000000002 */
[----:B------:R-:W-:-:S04]  /*1100*/  UIADD3 UR5, UPT, UPT, -UR4, URZ, URZ ;  /* 0x000000ff04057290 */ /* 0x000fc8000fffe1ff */
[----:B------:R-:W-:Y:S02]  /*1110*/  UIMAD UR5, UR7, UR5, UR30 ;  /* 0x00000005070572a4 */ /* 0x000fe4000f8e021e */
[----:B------:R-:W-:-:S04]  /*1120*/  UIADD3 UR4, UPT, UPT, -UR6, URZ, URZ ;  /* 0x000000ff06047290 */ /* 0x000fc8000fffe1ff */
[----:B------:R-:W-:Y:S01]  /*1130*/  IMAD.U32 R87, RZ, RZ, UR5 ;  /* 0x00000005ff577e24 */ /* 0x000fe2000f8e00ff */
[----:B------:R-:W-:Y:S01]  /*1140*/  UIMAD UR59, UR59, UR4, UR31 ;  /* 0x000000043b3b72a4 */ /* 0x000fe2000f8e021f */
[----:B-1----:R-:W-:Y:S11]  /*1150*/  BRA.U UP5, `(.L_x_18) ;  /* 0x0000000105287547 */ /* 0x002ff6000b800000 */
[----:B------:R-:W-:Y:S01]  /*1160*/  R2UR UR6, R87 ;  /* 0x00000000570672ca */ /* 0x000fe200000e0000 */
[----:B------:R-:W-:-:S12]  /*1170*/  UISETP.NE.AND UP0, UPT, UR59, URZ, UPT ;  /* 0x000000ff3b00728c */ /* 0x000fd8000bf05270 */
[----:B------:R-:W-:-:S04]  /*1180*/  UISETP.EQ.OR UP0, UPT, UR6, URZ, !UP0 ;  /* 0x000000ff0600728c */ /* 0x000fc8000c702670 */
[----:B------:R-:W-:Y:S02]  /*1190*/  USEL UR5, URZ, 0x1, !UP0 ;  /* 0x00000001ff057887 */ /* 0x000fe4000c000000 */
[----:B------:R-:W-:-:S04]  /*11a0*/  UISETP.NE.AND UP0, UPT, UR59, URZ, UPT ;  /* 0x000000ff3b00728c */ /* 0x000fc8000bf05270 */
[----:B------:R-:W-:Y:S02]  /*11b0*/  USEL UR4, URZ, 0x2, UP0 ;  /* 0x00000002ff047887 */ /* 0x000fe40008000000 */
[----:B------:R-:W-:-:S04]  /*11c0*/  UISETP.NE.AND UP0, UPT, UR6, 0x1, UPT ;  /* 0x000000010600788c */ /* 0x000fc8000bf05270 */
[----:B------:R-:W-:-:S04]  /*11d0*/  USEL UR4, UR4, 0x2, UP0 ;  /* 0x0000000204047887 */ /* 0x000fc80008000000 */
[----:B------:R-:W-:-:S06]  /*11e0*/  UIADD3 UR4, UPT, UPT, UR5, UR4, URZ ;  /* 0x0000000405047290 */ /* 0x000fcc000fffe0ff */
[----:B------:R-:W-:-:S07]  /*11f0*/  MOV R2, UR4 ;  /* 0x0000000400027c02 */ /* 0x000fce0008000f00 */
.L_x_18:
[----:B------:R-:W1:Y:S01]  /*1200*/  S2UR UR36, SR_CTAID.Z ;  /* 0x00000000002479c3 */ /* 0x000e620000002700 */
[----:B------:R-:W-:-:S09]  /*1210*/  UISETP.GE.AND UP0, UPT, UR19, 0x1, UPT ;  /* 0x000000011300788c */ /* 0x000fd2000bf06270 */
[----:B------:R-:W-:Y:S05]  /*1220*/  BRA.U !UP0, `(.L_x_19) ;  /* 0x0000000108d47547 */ /* 0x000fea000b800000 */
[----:B------:R-:W2:Y:S01]  /*1230*/  LDCU.128 UR12, c[0x0][0xb10] ;  /* 0x00016200ff0c77ac */ /* 0x000ea20008000c00 */
[----:B------:R-:W3:Y:S01]  /*1240*/  LDCU UR20, c[0x0][0xb0c] ;  /* 0x00016180ff1477ac */ /* 0x000ee20008000800 */
[----:B------:R-:W4:Y:S01]  /*1250*/  LDCU UR6, c[0x0][0x370] ;  /* 0x00006e00ff0677ac */ /* 0x000f220008000800 */
[----:B------:R-:W1:Y:S01]  /*1260*/  LDCU UR7, c[0x0][0x374] ;  /* 0x00006e80ff0777ac */ /* 0x000e620008000800 */
[----:B------:R-:W1:Y:S01]  /*1270*/  LDCU UR21, c[0x0][0xb20] ;  /* 0x00016400ff1577ac */ /* 0x000e620008000800 */
[----:B--2---:R-:W-:Y:S02]  /*1280*/  UIMAD.WIDE.U32 UR4, UR30, UR12, URZ ;  /* 0x0000000c1e0472a5 */ /* 0x004fe4000f8e00ff */
[----:B---3--:R-:W-:Y:S01]  /*1290*/  UISETP.NE.AND UP0, UPT, UR20, 0x1, UPT ;  /* 0x000000011400788c */ /* 0x008fe2000bf05270 */
[----:B------:R-:W2:Y:S01]  /*12a0*/  LDCU.64 UR8, c[0x0][0xb28] ;  /* 0x00016500ff0877ac */ /* 0x000ea20008000a00 */
[----:B----4-:R-:W-:-:S03]  /*12b0*/  UIMAD.WIDE.U32 UR10, UR6, UR12, URZ ;  /* 0x0000000c060a72a5 */ /* 0x010fc6000f8e00ff */
[----:B------:R-:W-:Y:S01]  /*12c0*/  UMOV UR4, UR5 ;  /* 0x0000000500047c82 */ /* 0x000fe20008000000 */
[----:B------:R-:W-:Y:S02]  /*12d0*/  UISETP.NE.AND UP2, UPT, UR19, 0x1, UPT ;  /* 0x000000011300788c */ /* 0x000fe4000bf45270 */
[----:B------:R-:W-:Y:S01]  /*12e0*/  USHF.R.U32.HI UR4, URZ, UR13, UR4 ;  /* 0x0000000dff047299 */ /* 0x000fe20008011604 */
[----:B------:R-:W-:Y:S01]  /*12f0*/  UMOV UR10, UR11 ;  /* 0x0000000b000a7c82 */ /* 0x000fe20008000000 */
[----:B------:R-:W-:Y:S02]  /*1300*/  UIMAD.WIDE.U32 UR16, UR31, UR15, URZ ;  /* 0x0000000f1f1072a5 */ /* 0x000fe4000f8e00ff */
[----:B------:R-:W-:Y:S02]  /*1310*/  USEL UR5, UR30, UR4, !UP0 ;  /* 0x000000041e057287 */ /* 0x000fe4000c000000 */
[----:B------:R-:W-:Y:S02]  /*1320*/  @UP0 USHF.R.U32.HI UR6, URZ, UR13, UR10 ;  /* 0x0000000dff060299 */ /* 0x000fe4000801160a */
[----:B------:R-:W-:-:S02]  /*1330*/  UISETP.NE.AND UP0, UPT, UR14, 0x1, UPT ;  /* 0x000000010e00788c */ /* 0x000fc4000bf05270 */
[----:B-1----:R-:W-:Y:S02]  /*1340*/  UIMAD.WIDE.U32 UR10, UR7, UR15, URZ ;  /* 0x0000000f070a72a5 */ /* 0x002fe4000f8e00ff */
[----:B--2---:R-:W-:Y:S01]  /*1350*/  UIMAD.WIDE.U32 UR12, UR6, UR8, URZ ;  /* 0x00000008060c72a5 */ /* 0x004fe2000f8e00ff */
[----:B------:R-:W-:Y:S02]  /*1360*/  UMOV UR4, UR17 ;  /* 0x0000001100047c82 */ /* 0x000fe40008000000 */
[----:B------:R-:W-:Y:S02]  /*1370*/  USHF.R.U32.HI UR4, URZ, UR21, UR4 ;  /* 0x00000015ff047299 */ /* 0x000fe40008011604 */
[----:B------:R-:W-:Y:S02]  /*1380*/  UMOV UR10, UR11 ;  /* 0x0000000b000a7c82 */ /* 0x000fe40008000000 */
[----:B------:R-:W-:Y:S01]  /*1390*/  UMOV UR12, UR13 ;  /* 0x0000000d000c7c82 */ /* 0x000fe20008000000 */
[----:B------:R-:W-:-:S02]  /*13a0*/  @UP0 USHF.R.U32.HI UR7, URZ, UR21, UR10 ;  /* 0x00000015ff070299 */ /* 0x000fc4000801160a */
[----:B------:R-:W-:Y:S02]  /*13b0*/  USEL UR4, UR31, UR4, !UP0 ;  /* 0x000000041f047287 */ /* 0x000fe4000c000000 */
[----:B------:R-:W-:Y:S02]  /*13c0*/  UIMAD.WIDE.U32 UR10, UR7, UR8, URZ ;  /* 0x00000008070a72a5 */ /* 0x000fe4000f8e00ff */
[----:B------:R-:W-:Y:S02]  /*13d0*/  @UP2 USHF.R.U32.HI UR6, URZ, UR9, UR12 ;  /* 0x00000009ff062299 */ /* 0x000fe4000801160c */
[----:B------:R-:W-:-:S03]  /*13e0*/  UIMAD.WIDE.U32 UR12, UR4, UR8, URZ ;  /* 0x00000008040c72a5 */ /* 0x000fc6000f8e00ff */
[----:B------:R-:W-:Y:S02]  /*13f0*/  UMOV UR10, UR11 ;  /* 0x0000000b000a7c82 */ /* 0x000fe40008000000 */
[----:B------:R-:W-:Y:S02]  /*1400*/  @UP2 USHF.R.U32.HI UR7, URZ, UR9, UR10 ;  /* 0x00000009ff072299 */ /* 0x000fe4000801160a */
[----:B------:R-:W-:Y:S02]  /*1410*/  UIMAD UR10, UR6, UR19, URZ ;  /* 0x00000013060a72a4 */ /* 0x000fe4000f8e02ff */
[----:B------:R-:W-:-:S04]  /*1420*/  UIMAD UR7, UR7, UR19, URZ ;  /* 0x00000013070772a4 */ /* 0x000fc8000f8e02ff */
[----:B------:R-:W-:-:S03]  /*1430*/  UISETP.GE.AND UP0, UPT, UR4, UR7, UPT ;  /* 0x000000070400728c */ /* 0x000fc6000bf06270 */
[----:B------:R-:W-:Y:S01]  /*1440*/  UMOV UR7, UR13 ;  /* 0x0000000d00077c82 */ /* 0x000fe20008000000 */
[----:B------:R-:W-:Y:S02]  /*1450*/  UISETP.GE.OR UP0, UPT, UR5, UR10, UP0 ;  /* 0x0000000a0500728c */ /* 0x000fe40008706670 */
[----:B------:R-:W-:Y:S02]  /*1460*/  UIMAD.WIDE.U32 UR10, UR5, UR8, URZ ;  /* 0x00000008050a72a5 */ /* 0x000fe4000f8e00ff */
[----:B------:R-:W-:Y:S02]  /*1470*/  USHF.R.U32.HI UR7, URZ, UR9, UR7 ;  /* 0x00000009ff077299 */ /* 0x000fe40008011607 */
[----:B------:R-:W-:Y:S02]  /*1480*/  UIADD3 UR10, UPT, UPT, -UR4, URZ, URZ ;  /* 0x000000ff040a7290 */ /* 0x000fe4000fffe1ff */
[----:B------:R-:W-:Y:S02]  /*1490*/  USEL UR7, UR4, UR7, !UP2 ;  /* 0x0000000704077287 */ /* 0x000fe4000d000000 */
[----:B------:R-:W-:Y:S01]  /*14a0*/  UIMAD UR10, UR14, UR10, UR31 ;  /* 0x0000000a0e0a72a4 */ /* 0x000fe2000f8e021f */
[----:B------:R-:W-:Y:S01]  /*14b0*/  @!UP0 UMOV UR8, UR11 ;  /* 0x0000000b00088c82 */ /* 0x000fe20008000000 */
[----:B------:R-:W-:-:S02]  /*14c0*/  UIADD3 UR11, UPT, UPT, -UR5, URZ, URZ ;  /* 0x000000ff050b7290 */ /* 0x000fc4000fffe1ff */
[----:B------:R-:W-:Y:S02]  /*14d0*/  @!UP0 USHF.R.U32.HI UR8, URZ, UR9, UR8 ;  /* 0x00000009ff088299 */ /* 0x000fe40008011608 */
[----:B------:R-:W-:Y:S02]  /*14e0*/  UIADD3 UR9, UPT, UPT, -UR7, URZ, URZ ;  /* 0x000000ff07097290 */ /* 0x000fe4000fffe1ff */
[----:B------:R-:W-:Y:S02]  /*14f0*/  @!UP0 USEL UR8, UR5, UR8, !UP2 ;  /* 0x0000000805088287 */ /* 0x000fe4000d000000 */
[----:B------:R-:W-:Y:S02]  /*1500*/  UIMAD UR9, UR19, UR9, UR4 ;  /* 0x00000009130972a4 */ /* 0x000fe4000f8e0204 */
[----:B------:R-:W-:Y:S02]  /*1510*/  @!UP0 UIADD3 UR7, UPT, UPT, UR7, -UR8, URZ ;  /* 0x8000000807078290 */ /* 0x000fe4000fffe0ff */
[----:B------:R-:W-:-:S02]  /*1520*/  @!UP0 UIMAD UR6, UR9, UR6, UR8 ;  /* 0x00000006090682a4 */ /* 0x000fc4000f8e0208 */
[----:B------:R-:W-:Y:S02]  /*1530*/  @!UP0 UIMAD UR4, UR7, UR19, UR5 ;  /* 0x00000013070482a4 */ /* 0x000fe4000f8e0205 */
[----:B------:R-:W-:Y:S02]  /*1540*/  UIMAD UR30, UR20, UR11, UR30 ;  /* 0x0000000b141e72a4 */ /* 0x000fe4000f8e021e */
[----:B------:R-:W-:Y:S01]  /*1550*/  UIMAD UR31, UR4, UR14, UR10 ;  /* 0x0000000e041f72a4 */ /* 0x000fe2000f8e020a */
[----:B------:R-:W-:Y:S02]  /*1560*/  @!UP0 UMOV UR5, UR6 ;  /* 0x0000000600058c82 */ /* 0x000fe40008000000 */
[----:B------:R-:W-:-:S12]  /*1570*/  UIMAD UR30, UR5, UR20, UR30 ;  /* 0x00000014051e72a4 */ /* 0x000fd8000f8e021e */
.L_x_19:
[----:B------:R-:W-:-:S09]  /*1580*/  UISETP.NE.AND UP0, UPT, UR22, 0x1, UPT ;  /* 0x000000011600788c */ /* 0x000fd2000bf05270 */
[----:B------:R-:W-:Y:S05]  /*1590*/  BRA.U UP0, `(.L_x_20) ;  /* 0x0000000100407547 */ /* 0x000fea000b800000 */
[----:B------:R-:W2:Y:S01]  /*15a0*/  LDCU.128 UR8, c[0x0][0xb10] ;  /* 0x00016200ff0877ac */ /* 0x000ea20008000c00 */
[----:B------:R-:W3:Y:S01]  /*15b0*/  LDCU UR12, c[0x0][0xb0c] ;  /* 0x00016180ff0c77ac */ /* 0x000ee20008000800 */
[----:B------:R-:W4:Y:S01]  /*15c0*/  LDCU UR13, c[0x0][0xb20] ;  /* 0x00016400ff0d77ac */ /* 0x000f220008000800 */
[----:B--2---:R-:W-:Y:S02]  /*15d0*/  UIMAD.WIDE.U32 UR4, UR30, UR8, URZ ;  /* 0x000000081e0472a5 */ /* 0x004fe4000f8e00ff */
[----:B------:R-:W-:Y:S02]  /*15e0*/  UIMAD.WIDE.U32 UR6, UR31, UR11, URZ ;  /* 0x0000000b1f0672a5 */ /* 0x000fe4000f8e00ff */
[----:B---3--:R-:W-:Y:S02]  /*15f0*/  UISETP.NE.AND UP0, UPT, UR12, 0x1, UPT ;  /* 0x000000010c00788c */ /* 0x008fe4000bf05270 */
[----:B------:R-:W-:-:S03]  /*1600*/  USHF.R.U32.HI UR5, URZ, UR9, UR5 ;  /* 0x00000009ff057299 */ /* 0x000fc60008011605 */
[----:B------:R-:W-:Y:S01]  /*1610*/  UMOV UR4, UR7 ;  /* 0x0000000700047c82 */ /* 0x000fe20008000000 */
[----:B------:R-:W-:Y:S02]  /*1620*/  USEL UR5, UR30, UR5, !UP0 ;  /* 0x000000051e057287 */ /* 0x000fe4000c000000 */
[----:B------:R-:W-:Y:S02]  /*1630*/  UISETP.NE.AND UP0, UPT, UR10, 0x1, UPT ;  /* 0x000000010a00788c */ /* 0x000fe4000bf05270 */
[----:B----4-:R-:W-:-:S04]  /*1640*/  USHF.R.U32.HI UR4, URZ, UR13, UR4 ;  /* 0x0000000dff047299 */ /* 0x010fc80008011604 */
[----:B------:R-:W-:-:S04]  /*1650*/  USEL UR4, UR31, UR4, !UP0 ;  /* 0x000000041f047287 */ /* 0x000fc8000c000000 */
[----:B------:R-:W-:Y:S02]  /*1660*/  UIADD3 UR6, UPT, UPT, UR5, -UR4, URZ ;  /* 0x8000000405067290 */ /* 0x000fe4000fffe0ff */
[----:B------:R-:W-:Y:S02]  /*1670*/  UIADD3 UR4, UPT, UPT, -UR5, UR4, URZ ;  /* 0x0000000405047290 */ /* 0x000fe4000fffe1ff */
[----:B------:R-:W-:Y:S02]  /*1680*/  UIMAD UR31, UR6, UR10, UR31 ;  /* 0x0000000a061f72a4 */ /* 0x000fe4000f8e021f */
[----:B------:R-:W-:-:S12]  /*1690*/  UIMAD UR30, UR4, UR12, UR30 ;  /* 0x0000000c041e72a4 */ /* 0x000fd8000f8e021e */
.L_x_20:
[----:B------:R-:W-:Y:S01]  /*16a0*/  UISETP.NE.AND UP0, UPT, UR18, 0x2, UPT ;  /* 0x000000021200788c */ /* 0x000fe2000bf05270 */
[----:B------:R-:W-:Y:S09]  /*16b0*/  BRA.U !UP6, `(.L_x_21) ;  /* 0x000000010e0c7547 */ /* 0x000ff2000b800000 */
[----:B------:R-:W-:Y:S01]  /*16c0*/  UCGABAR_WAIT ;  /* 0x0000000000007dc7 */ /* 0x000fe20008000000 */
[----:B------:R-:W-:Y:S01]  /*16d0*/  CCTL.IVALL ;  /* 0x00000000ff00798f */ /* 0x000fe20002000000 */
[----:B------:R-:W-:Y:S05]  /*16e0*/  BRA `(.L_x_22) ;  /* 0x0000000000047947 */ /* 0x000fea0003800000 */
.L_x_21:
[----:B------:R-:W-:Y:S06]  /*16f0*/  BAR.SYNC.DEFER_BLOCKING 0x0 ;  /* 0x0000000000007b1d */ /* 0x000fec0000010000 */
.L_x_22:
[----:B------:R-:W-:Y:S05]  /*1700*/  BRA.U UP0, `(.L_x_23) ;  /* 0x0000001500947547 */ /* 0x000fea000b800000 */
[----:B------:R-:W2:Y:S01]  /*1710*/  LDCU UR6, c[0x0][0x38c] ;  /* 0x00007180ff0677ac */ /* 0x000ea20008000800 */
[----:B------:R-:W3:Y:S01]  /*1720*/  S2UR UR8, SR_CgaCtaId ;  /* 0x00000000000879c3 */ /* 0x000ee20000008800 */
[----:B------:R-:W-:Y:S01]  /*1730*/  PLOP3.LUT P1, PT, PT, PT, UP3, 0x80, 0x8 ;  /* 0x000000000008781c */ /* 0x000fe20003f2f038 */
[----:B------:R-:W-:Y:S01]  /*1740*/  IMAD.MOV.U32 R12, RZ, RZ, 0x1 ;  /* 0x00000001ff0c7424 */ /* 0x000fe200078e00ff */
[----:B------:R-:W-:Y:S01]  /*1750*/  UMOV UR7, 0x400 ;  /* 0x0000040000077882 */ /* 0x000fe20000000000 */
[----:B------:R-:W-:Y:S01]  /*1760*/  UISETP.NE.AND UP1, UPT, UR18, URZ, UPT ;  /* 0x000000ff1200728c */ /* 0x000fe2000bf25270 */
[----:B------:R-:W-:Y:S01]  /*1770*/  ISETP.EQ.OR P2, PT, R0, RZ, P3 ;  /* 0x000000ff0000720c */ /* 0x000fe20001f42670 */
[----:B------:R-:W-:Y:S01]  /*1780*/  USEL UR24, URZ, 0x1, UP4 ;  /* 0x00000001ff187887 */ /* 0x000fe2000a000000 */
[----:B------:R-:W-:Y:S02]  /*1790*/  PLOP3.LUT P1, PT, P1, PT, PT, 0x8, 0x80 ;  /* 0x000000000080781c */ /* 0x000fe40000f2e170 */
[----:B------:R-:W-:Y:S01]  /*17a0*/  CS2R R10, SRZ ;  /* 0x00000000000a7805 */ /* 0x000fe2000001ff00 */
[----:B------:R-:W-:Y:S01]  /*17b0*/  IMAD.MOV.U32 R9, RZ, RZ, RZ ;  /* 0x000000ffff097224 */ /* 0x000fe200078e00ff */
[----:B------:R-:W4:Y:S01]  /*17c0*/  LDCU UR40, c[0x0][0x370] ;  /* 0x00006e00ff2877ac */ /* 0x000f220008000800 */
[----:B------:R-:W-:Y:S01]  /*17d0*/  IMAD.MOV.U32 R8, RZ, RZ, 0x1 ;  /* 0x00000001ff087424 */ /* 0x000fe200078e00ff */
[----:B------:R-:W1:Y:S01]  /*17e0*/  LDCU.64 UR26, c[0x0][0x348] ;  /* 0x00006900ff1a77ac */ /* 0x000e620008000a00 */
[----:B--2---:R-:W-:-:S02]  /*17f0*/  UIADD3 UR5, UPT, UPT, UR6, 0x3f, URZ ;  /* 0x0000003f06057890 */ /* 0x004fc4000fffe0ff */
[----:B------:R-:W-:Y:S02]  /*1800*/  USHF.R.U32.HI UR45, URZ, 0x6, UR28 ;  /* 0x00000006ff2d7899 */ /* 0x000fe4000801161c */
[----:B------:R-:W-:Y:S02]  /*1810*/  USHF.R.S32.HI UR4, URZ, 0x1f, UR5 ;  /* 0x0000001fff047899 */ /* 0x000fe40008011405 */
[----:B---3--:R-:W-:Y:S02]  /*1820*/  ULEA UR7, UR8, UR7, 0x18 ;  /* 0x0000000708077291 */ /* 0x008fe4000f8ec0ff */
[----:B------:R-:W-:Y:S02]  /*1830*/  ULEA.HI UR4, UR4, UR5, URZ, 0x6 ;  /* 0x0000000504047291 */ /* 0x000fe4000f8f30ff */
[----:B------:R-:W-:Y:S02]  /*1840*/  UIADD3 UR46, UPT, UPT, UR6, 0x7e, URZ ;  /* 0x0000007e062e7890 */ /* 0x000fe4000fffe0ff */
[----:B------:R-:W-:-:S02]  /*1850*/  USHF.R.S32.HI UR43, URZ, 0x6, UR4 ;  /* 0x00000006ff2b7899 */ /* 0x000fc40008011404 */
[----:B------:R-:W-:Y:S02]  /*1860*/  UIADD3 UR4, UPT, UPT, UR6, -0x1, URZ ;  /* 0xffffffff06047890 */ /* 0x000fe4000fffe0ff */
[----:B------:R-:W-:Y:S02]  /*1870*/  UISETP.LT.U32.AND UP0, UPT, UR43, 0xa, UPT ;  /* 0x0000000a2b00788c */ /* 0x000fe4000bf01070 */
[----:B------:R-:W-:Y:S02]  /*1880*/  UISETP.GE.U32.AND UP2, UPT, UR4, -0x7f, UPT ;  /* 0xffffff810400788c */ /* 0x000fe4000bf46070 */
[----:B------:R-:W-:Y:S01]  /*1890*/  USEL UR41, UR43, 0xa, UP0 ;  /* 0x0000000a2b297887 */ /* 0x000fe20008000000 */
[----:B------:R-:W2:Y:S03]  /*18a0*/  LDCU UR39, c[0x0][0x374] ;  /* 0x00006e80ff2777ac */ /* 0x000ea60008000800 */
[----:B------:R-:W-:-:S02]  /*18b0*/  UIADD3 UR21, UPT, UPT, UR41, -0x1, URZ ;  /* 0xffffffff29157890 */ /* 0x000fc4000fffe0ff */
[----:B------:R-:W-:-:S03]  /*18c0*/  USEL UR24, UR24, 0x2, UP1 ;  /* 0x0000000218187887 */ /* 0x000fc60008800000 */
[----:B------:R-:W-:Y:S02]  /*18d0*/  @UP2 UIADD3 UR21, UPT, UPT, UR41, URZ, URZ ;  /* 0x000000ff29152290 */ /* 0x000fe4000fffe0ff */
[----:B------:R-:W-:Y:S02]  /*18e0*/  UIADD3 UR29, UPT, UPT, UR7, 0x10400, UR28 ;  /* 0x00010400071d7890 */ /* 0x000fe4000fffe01c */
[----:B------:R-:W-:Y:S02]  /*18f0*/  UIADD3 UR44, UPT, UPT, UR43, -UR41, URZ ;  /* 0x800000292b2c7290 */ /* 0x000fe4000fffe0ff */
[----:B------:R-:W-:Y:S01]  /*1900*/  UIADD3 UR21, UPT, UPT, UR21, 0x1, URZ ;  /* 0x0000000115157890 */ /* 0x000fe2000fffe0ff */
[----:B-1--4-:R-:W-:-:S11]  /*1910*/  UMOV UR5, URZ ;  /* 0x000000ff00057c82 */ /* 0x012fd60008000000 */
.L_x_43:
[----:B-1----:R-:W1:Y:S02]  /*1920*/  S2UR UR4, SR_CgaCtaId ;  /* 0x00000000000479c3 */ /* 0x002e640000008800 */
[----:B-1----:R-:W-:-:S09]  /*1930*/  UISETP.NE.AND UP0, UPT, UR4, URZ, UPT ;  /* 0x000000ff0400728c */ /* 0x002fd2000bf05270 */
[----:B------:R-:W-:Y:S05]  /*1940*/  BRA.U UP0, `(.L_x_24) ;  /* 0x0000000100287547 */ /* 0x000fea000b800000 */
[----:B------:R-:W-:Y:S02]  /*1950*/  LEA R0, R9, UR7, 0x3 ;  /* 0x0000000709007c11 */ /* 0x000fe4000f8e18ff */
[----:B------:R-:W-:-:S04]  /*1960*/  SHF.L.U32 R3, R8, 0x1f, RZ ;  /* 0x0000001f08037819 */ /* 0x000fc800000006ff */
[----:B------:R-:W1:Y:S02]  /*1970*/  SYNCS.PHASECHK.TRANS64.TRYWAIT P0, [R0+URZ+0x160], R3 ;  /* 0x00016003000075a7 */ /* 0x000e6400080011ff */
[----:B-1----:R-:W-:Y:S05]  /*1980*/  @!P0 BRA `(.L_x_25) ;  /* 0x0000008000588947 */ /* 0x002fea0003800000 */
.L_x_139:
[----:B------:R3:W-:Y:S01]  /*1990*/  SYNCS.ARRIVE.TRANS64.A1T0 RZ, [R0+URZ+0x150], RZ ;  /* 0x000150ff00ff79a7 */ /* 0x0007e200081000ff */
[----:B------:R-:W-:-:S05]  /*19a0*/  VIADD R9, R9, 0x1 ;  /* 0x0000000109097836 */ /* 0x000fca0000000000 */
[----:B------:R-:W-:-:S04]  /*19b0*/  ISETP.NE.AND P0, PT, R9, 0x2, PT ;  /* 0x000000020900780c */ /* 0x000fc80003f05270 */
[----:B-1----:R-:W-:Y:S02]  /*19c0*/  SEL R3, RZ, 0x1, P0 ;  /* 0x00000001ff037807 */ /* 0x002fe40000000000 */
[----:B------:R-:W-:Y:S02]  /*19d0*/  SEL R9, R9, RZ, P0 ;  /* 0x000000ff09097207 */ /* 0x000fe40000000000 */
[----:B------:R-:W-:-:S07]  /*19e0*/  LOP3.LUT R8, R8, R3, RZ, 0x3c, !PT ;  /* 0x0000000308087212 */ /* 0x000fce00078e3cff */
.L_x_24:
[----:B------:R-:W-:Y:S01]  /*19f0*/  ULEA UR4, UR5, UR7, 0x3 ;  /* 0x0000000705047291 */ /* 0x000fe2000f8e18ff */
[----:B---3--:R-:W-:Y:S01]  /*1a00*/  SHF.L.U32 R0, R12, 0x1f, RZ ;  /* 0x0000001f0c007819 */ /* 0x008fe200000006ff */
[----:B------:R-:W-:Y:S02]  /*1a10*/  UISETP.GE.U32.AND UP0, UPT, UR46, 0x7f, UPT ;  /* 0x0000007f2e00788c */ /* 0x000fe4000bf06070 */
[----:B------:R-:W-:Y:S02]  /*1a20*/  USHF.L.U32 UR35, UR30, 0x6, URZ ;  /* 0x000000061e237899 */ /* 0x000fe400080006ff */
[----:B------:R-:W-:Y:S01]  /*1a30*/  ULEA UR19, UR31, UR45, 0x8 ;  /* 0x0000002d1f137291 */ /* 0x000fe2000f8e40ff */
[----:B------:R-:W-:Y:S02]  /*1a40*/  UMOV UR13, URZ ;  /* 0x000000ff000d7c82 */ /* 0x000fe40008000000 */
[----:B------:R1:W3:Y:S02]  /*1a50*/  SYNCS.PHASECHK.TRANS64.TRYWAIT P0, [UR4+0x50], R0 ;  /* 0x00005000ff0075a7 */ /* 0x0002e40008001104 */
[----:B------:R-:W-:Y:S07]  /*1a60*/  BRA.U !UP0, `(.L_x_26) ;  /* 0x0000000108bc7547 */ /* 0x000fee000b800000 */
[----:B------:R-:W-:Y:S01]  /*1a70*/  UMOV UR6, URZ ;  /* 0x000000ff00067c82 */ /* 0x000fe20008000000 */
[----:B------:R-:W-:-:S05]  /*1a80*/  UMOV UR4, UR5 ;  /* 0x0000000500047c82 */ /* 0x000fca0008000000 */
.L_x_32:
[----:B------:R-:W-:Y:S01]  /*1a90*/  ULEA UR33, UR4, UR7, 0x3 ;  /* 0x0000000704217291 */ /* 0x000fe2000f8e18ff */
[----:B---3--:R-:W-:Y:S01]  /*1aa0*/  @!P3 MOV R2, 0x5000 ;  /* 0x000050000002b802 */ /* 0x008fe20000000f00 */
[----:B-1-34-:R-:W-:Y:S10]  /*1ab0*/  @P0 BRA `(.L_x_27) ;  /* 0x00000000000c0947 */ /* 0x01aff40003800000 */
[----:B------:R-:W-:-:S04]  /*1ac0*/  SHF.L.U32 R3, R12, 0x1f, RZ ;  /* 0x0000001f0c037819 */ /* 0x000fc800000006ff */
[----:B------:R-:W3:Y:S02]  /*1ad0*/  SYNCS.PHASECHK.TRANS64.TRYWAIT P0, [UR33+0x50], R3 ;  /* 0x00005003ff0075a7 */ /* 0x000ee40008001121 */
[----:B---3--:R-:W-:Y:S05]  /*1ae0*/  @!P0 BRA `(.L_x_28) ;  /* 0x0000008000148947 */ /* 0x008fea0003800000 */
.L_x_27:
[----:B------:R3:W-:Y:S01]  /*1af0*/  @!P3 SYNCS.ARRIVE.TRANS64 RZ, [UR33], R2 ;  /* 0x00000002ffffb9a7 */ /* 0x0007e20008000021 */
[----:B------:R-:W-:-:S04]  /*1b00*/  ULOP3.LUT UR5, UR24, 0x2, URZ, 0xfc, !UPT ;  /* 0x0000000218057892 */ /* 0x000fc8000f8efcff */
[----:B------:R-:W-:-:S09]  /*1b10*/  UISETP.NE.AND UP0, UPT, UR5, 0x2, UPT ;  /* 0x000000020500788c */ /* 0x000fd2000bf05270 */
[----:B------:R-:W-:Y:S05]  /*1b20*/  BRA.U UP0, `(.L_x_29) ;  /* 0x0000000100047547 */ /* 0x000fea000b800000 */
[----:B--2---:R-:W-:Y:S05]  /*1b30*/  BPT.TRAP 0x1 ;  /* 0x000000040000795c */ /* 0x004fea0000300000 */
.L_x_29:
[----:B------:R-:W-:Y:S04]  /*1b40*/  BSSY.RECONVERGENT B0, `(.L_x_30) ;  /* 0x0000003000007945 */ /* 0x000fe80003800200 */
[----:B------:R-:W-:Y:S05]  /*1b50*/  @P2 BRA `(.L_x_31) ;  /* 0x0000000000042947 */ /* 0x000fea0003800000 */
[----:B--2---:R-:W-:Y:S05]  /*1b60*/  BPT.TRAP 0x1 ;  /* 0x000000040000795c */ /* 0x004fea0000300000 */
.L_x_31:
[----:B--2---:R-:W-:Y:S05]  /*1b70*/  BSYNC.RECONVERGENT B0 ;  /* 0x0000000000007941 */ /* 0x004fea0003800200 */
.L_x_30:
[----:B------:R-:W-:Y:S02]  /*1b80*/  UIADD3 UR5, UPT, UPT, UR4, 0x1, URZ ;  /* 0x0000000104057890 */ /* 0x000fe4000fffe0ff */
[----:B------:R-:W-:Y:S02]  /*1b90*/  USHF.L.U32 UR34, UR6, 0x6, URZ ;  /* 0x0000000606227899 */ /* 0x000fe400080006ff */
[----:B------:R-:W-:Y:S02]  /*1ba0*/  UISETP.NE.AND UP0, UPT, UR5, 0xa, UPT ;  /* 0x0000000a0500788c */ /* 0x000fe4000bf05270 */
[----:B------:R-:W-:Y:S02]  /*1bb0*/  UIADD3 UR6, UPT, UPT, UR6, 0x1, URZ ;  /* 0x0000000106067890 */ /* 0x000fe4000fffe0ff */
[----:B------:R-:W-:Y:S02]  /*1bc0*/  USEL UR9, URZ, 0x1, UP0 ;  /* 0x00000001ff097887 */ /* 0x000fe40008000000 */
[----:B------:R-:W-:-:S02]  /*1bd0*/  USEL UR5, UR5, URZ, UP0 ;  /* 0x000000ff05057287 */ /* 0x000fc40008000000 */
[----:B------:R-:W-:Y:S02]  /*1be0*/  ULEA UR32, UR4, UR7, 0xc ;  /* 0x0000000704207291 */ /* 0x000fe4000f8e60ff */
[----:B------:R-:W-:Y:S01]  /*1bf0*/  ULEA UR8, UR5, UR7, 0x3 ;  /* 0x0000000705087291 */ /* 0x000fe2000f8e18ff */
[----:B------:R-:W-:Y:S01]  /*1c00*/  LOP3.LUT R12, R12, UR9, RZ, 0x3c, !PT ;  /* 0x000000090c0c7c12 */ /* 0x000fe2000f8e3cff */
[----:B------:R-:W-:Y:S02]  /*1c10*/  UIADD3 UR10, UP1, UPT, UR26, 0x80, URZ ;  /* 0x000000801a0a7890 */ /* 0x000fe4000ff3e0ff */
[----:B------:R-:W-:Y:S01]  /*1c20*/  ULEA UR16, UR4, UR28, 0xe ;  /* 0x0000001c04107291 */ /* 0x000fe2000f8e70ff */
[----:B-1----:R-:W-:Y:S01]  /*1c30*/  SHF.L.U32 R0, R12, 0x1f, RZ ;  /* 0x0000001f0c007819 */ /* 0x002fe200000006ff */
[----:B------:R-:W-:Y:S02]  /*1c40*/  UIADD3.X UR11, UPT, UPT, URZ, UR27, URZ, UP1, !UPT ;  /* 0x0000001bff0b7290 */ /* 0x000fe40008ffe4ff */
[----:B------:R-:W-:Y:S01]  /*1c50*/  UIADD3 UR32, UPT, UPT, UR32, 0x6400, URZ ;  /* 0x0000640020207890 */ /* 0x000fe2000fffe0ff */
[----:B------:R4:W1:Y:S01]  /*1c60*/  SYNCS.PHASECHK.TRANS64.TRYWAIT P0, [UR8+0x50], R0 ;  /* 0x00005000ff0075a7 */ /* 0x0008620008001108 */
[----:B------:R-:W-:-:S02]  /*1c70*/  UIADD3 UR8, UP0, UPT, UR26, 0x180, URZ ;  /* 0x000001801a087890 */ /* 0x000fc4000ff1e0ff */
[----:B------:R-:W-:Y:S02]  /*1c80*/  UIADD3 UR16, UPT, UPT, UR7, 0x10400, UR16 ;  /* 0x0001040007107890 */ /* 0x000fe4000fffe010 */
[----:B------:R-:W-:Y:S02]  /*1c90*/  UIADD3.X UR9, UPT, UPT, URZ, UR27, URZ, UP0, !UPT ;  /* 0x0000001bff097290 */ /* 0x000fe400087fe4ff */
[----:B------:R-:W-:Y:S01]  /*1ca0*/  UISETP.NE.AND UP0, UPT, UR6, UR21, UPT ;  /* 0x000000150600728c */ /* 0x000fe2000bf05270 */
[----:B------:R-:W-:Y:S01]  /*1cb0*/  UMOV UR12, 0x0 ;  /* 0x00000000000c7882 */ /* 0x000fe20000000000 */
[----:B------:R-:W-:Y:S01]  /*1cc0*/  UMOV UR13, 0x10000000 ;  /* 0x10000000000d7882 */ /* 0x000fe20000000000 */
[----:B------:R-:W-:Y:S01]  /*1cd0*/  UMOV UR4, 0x30000 ;  /* 0x0003000000047882 */ /* 0x000fe20000000000 */
[----:B------:R-:W-:Y:S01]  /*1ce0*/  UMOV UR20, UR36 ;  /* 0x0000002400147c82 */ /* 0x000fe20008000000 */
[----:B------:R-:W-:Y:S01]  /*1cf0*/  UMOV UR17, UR33 ;  /* 0x0000002100117c82 */ /* 0x000fe20008000000 */
[----:B------:R-:W-:Y:S01]  /*1d00*/  UMOV UR18, UR34 ;  /* 0x0000002200127c82 */ /* 0x000fe20008000000 */
[----:B------:R-:W-:Y:S01]  /*1d10*/  UTMALDG.3D [UR32], [UR10], desc[UR12] ;  /* 0x00000c200a0075b4 */ /* 0x000fe20008011000 */
[----:B------:R2:W-:Y:S02]  /*1d20*/  UTMALDG.3D.MULTICAST [UR16], [UR8], UR4, desc[UR12] ;  /* 0x00000c10080073b4 */ /* 0x0005e40008011804 */
[----:B--2---:R-:W-:Y:S01]  /*1d30*/  UMOV UR13, UR21 ;  /* 0x00000015000d7c82 */ /* 0x004fe20008000000 */
[----:B------:R-:W-:Y:S01]  /*1d40*/  UMOV UR4, UR5 ;  /* 0x0000000500047c82 */ /* 0x000fe20008000000 */
[----:B------:R-:W-:Y:S05]  /*1d50*/  BRA.U UP0, `(.L_x_32) ;  /* 0xfffffffd004c7547 */ /* 0x000fea000b83ffff */
.L_x_26:
[----:B------:R-:W-:Y:S01]  /*1d60*/  ULEA UR4, UR5, UR7, 0x3 ;  /* 0x0000000705047291 */ /* 0x000fe2000f8e18ff */
[----:B-1--4-:R-:W-:Y:S01]  /*1d70*/  SHF.L.U32 R0, R12, 0x1f, RZ ;  /* 0x0000001f0c007819 */ /* 0x012fe200000006ff */
[----:B------:R-:W-:Y:S01]  /*1d80*/  @!P1 SYNCS.ARRIVE.TRANS64.A1T0 RZ, [UR7+0xe8], RZ ;  /* 0x0000e8ffffff99a7 */ /* 0x000fe20008100007 */
[----:B------:R-:W-:-:S06]  /*1d90*/  UISETP.GT.AND UP0, UPT, UR43, UR41, UPT ;  /* 0x000000292b00728c */ /* 0x000fcc000bf04270 */
[----:B---3--:R1:W3:Y:S03]  /*1da0*/  SYNCS.PHASECHK.TRANS64.TRYWAIT P0, [UR4+0x50], R0 ;  /* 0x00005000ff0075a7 */ /* 0x0082e60008001104 */
[----:B------:R-:W-:Y:S05]  /*1db0*/  BRA.U !UP0, `(.L_x_33) ;  /* 0x0000000108bc7547 */ /* 0x000fea000b800000 */
[----:B------:R-:W-:Y:S01]  /*1dc0*/  UIADD3 UR25, UPT, UPT, UR44, UR13, URZ ;  /* 0x0000000d2c197290 */ /* 0x000fe2000fffe0ff */
[----:B------:R-:W-:-:S11]  /*1dd0*/  UMOV UR4, UR5 ;  /* 0x0000000500047c82 */ /* 0x000fd60008000000 */
.L_x_39:
[----:B------:R-:W-:Y:S01]  /*1de0*/  ULEA UR9, UR4, UR7, 0x3 ;  /* 0x0000000704097291 */ /* 0x000fe2000f8e18ff */
[----:B---3--:R-:W-:Y:S01]  /*1df0*/  @!P3 MOV R2, 0x5000 ;  /* 0x000050000002b802 */ /* 0x008fe20000000f00 */
[----:B-1-3--:R-:W-:Y:S10]  /*1e00*/  @P0 BRA `(.L_x_34) ;  /* 0x00000000000c0947 */ /* 0x00aff40003800000 */
[----:B------:R-:W-:-:S04]  /*1e10*/  SHF.L.U32 R3, R12, 0x1f, RZ ;  /* 0x0000001f0c037819 */ /* 0x000fc800000006ff */
[----:B------:R-:W3:Y:S02]  /*1e20*/  SYNCS.PHASECHK.TRANS64.TRYWAIT P0, [UR9+0x50], R3 ;  /* 0x00005003ff0075a7 */ /* 0x000ee40008001109 */
[----:B---3--:R-:W-:Y:S05]  /*1e30*/  @!P0 BRA `(.L_x_35) ;  /* 0x0000007c00588947 */ /* 0x008fea0003800000 */
.L_x_34:
[----:B------:R3:W-:Y:S01]  /*1e40*/  @!P3 SYNCS.ARRIVE.TRANS64 RZ, [UR9], R2 ;  /* 0x00000002ffffb9a7 */ /* 0x0007e20008000009 */
[----:B------:R-:W-:-:S04]  /*1e50*/  ULOP3.LUT UR5, UR24, 0x2, URZ, 0xfc, !UPT ;  /* 0x0000000218057892 */ /* 0x000fc8000f8efcff */
[----:B------:R-:W-:-:S09]  /*1e60*/  UISETP.NE.AND UP0, UPT, UR5, 0x2, UPT ;  /* 0x000000020500788c */ /* 0x000fd2000bf05270 */
[----:B------:R-:W-:Y:S05]  /*1e70*/  BRA.U UP0, `(.L_x_36) ;  /* 0x0000000100047547 */ /* 0x000fea000b800000 */
[----:B--2---:R-:W-:Y:S05]  /*1e80*/  BPT.TRAP 0x1 ;  /* 0x000000040000795c */ /* 0x004fea0000300000 */
.L_x_36:
[----:B------:R-:W-:Y:S04]  /*1e90*/  BSSY.RECONVERGENT B0, `(.L_x_37) ;  /* 0x0000003000007945 */ /* 0x000fe80003800200 */
[----:B------:R-:W-:Y:S05]  /*1ea0*/  @P2 BRA `(.L_x_38) ;  /* 0x0000000000042947 */ /* 0x000fea0003800000 */
[----:B--2---:R-:W-:Y:S05]  /*1eb0*/  BPT.TRAP 0x1 ;  /* 0x000000040000795c */ /* 0x004fea0000300000 */
.L_x_38:
[----:B--2---:R-:W-:Y:S05]  /*1ec0*/  BSYNC.RECONVERGENT B0 ;  /* 0x0000000000007941 */ /* 0x004fea0003800200 */
.L_x_37:
[----:B------:R-:W-:Y:S02]  /*1ed0*/  UIADD3 UR5, UPT, UPT, UR4, 0x1, URZ ;  /* 0x0000000104057890 */ /* 0x000fe4000fffe0ff */
[----:B------:R-:W-:Y:S02]  /*1ee0*/  UIADD3 UR14, UP1, UPT, UR26, 0x80, URZ ;  /* 0x000000801a0e7890 */ /* 0x000fe4000ff3e0ff */
[----:B------:R-:W-:Y:S02]  /*1ef0*/  UISETP.NE.AND UP0, UPT, UR5, 0xa, UPT ;  /* 0x0000000a0500788c */ /* 0x000fe4000bf05270 */
[----:B------:R-:W-:Y:S02]  /*1f00*/  USHF.L.U32 UR10, UR13, 0x6, URZ ;  /* 0x000000060d0a7899 */ /* 0x000fe400080006ff */
[----:B------:R-:W-:Y:S02]  /*1f10*/  USEL UR8, URZ, 0x1, UP0 ;  /* 0x00000001ff087887 */ /* 0x000fe40008000000 */
[----:B------:R-:W-:-:S02]  /*1f20*/  USEL UR5, UR5, URZ, UP0 ;  /* 0x000000ff05057287 */ /* 0x000fc40008000000 */
[----:B------:R-:W-:Y:S02]  /*1f30*/  UIADD3 UR22, UP0, UPT, UR26, 0x180, URZ ;  /* 0x000001801a167890 */ /* 0x000fe4000ff1e0ff */
[----:B------:R-:W-:Y:S01]  /*1f40*/  LOP3.LUT R12, R12, UR8, RZ, 0x3c, !PT ;  /* 0x000000080c0c7c12 */ /* 0x000fe2000f8e3cff */
[----:B------:R-:W-:Y:S02]  /*1f50*/  ULEA UR8, UR4, UR7, 0xc ;  /* 0x0000000704087291 */ /* 0x000fe4000f8e60ff */
[----:B------:R-:W-:Y:S01]  /*1f60*/  ULEA UR6, UR5, UR7, 0x3 ;  /* 0x0000000705067291 */ /* 0x000fe2000f8e18ff */
[----:B-1----:R-:W-:Y:S01]  /*1f70*/  SHF.L.U32 R0, R12, 0x1f, RZ ;  /* 0x0000001f0c007819 */ /* 0x002fe200000006ff */
[----:B------:R-:W-:Y:S02]  /*1f80*/  UIADD3 UR8, UPT, UPT, UR8, 0x6400, URZ ;  /* 0x0000640008087890 */ /* 0x000fe4000fffe0ff */
[----:B------:R-:W-:Y:S02]  /*1f90*/  UIADD3.X UR15, UPT, UPT, URZ, UR27, URZ, UP1, !UPT ;  /* 0x0000001bff0f7290 */ /* 0x000fe40008ffe4ff */
[----:B------:R-:W-:-:S02]  /*1fa0*/  ULEA UR16, UR4, UR29, 0xe ;  /* 0x0000001d04107291 */ /* 0x000fc4000f8e70ff */
[----:B------:R-:W-:Y:S01]  /*1fb0*/  UIADD3.X UR23, UPT, UPT, URZ, UR27, URZ, UP0, !UPT ;  /* 0x0000001bff177290 */ /* 0x000fe200087fe4ff */
[----:B------:R4:W1:Y:S01]  /*1fc0*/  SYNCS.PHASECHK.TRANS64.TRYWAIT P0, [UR6+0x50], R0 ;  /* 0x00005000ff0075a7 */ /* 0x0008620008001106 */
[----:B------:R-:W-:Y:S01]  /*1fd0*/  UMOV UR30, 0x0 ;  /* 0x00000000001e7882 */ /* 0x000fe20000000000 */
[----:B------:R-:W-:Y:S01]  /*1fe0*/  UMOV UR31, 0x10000000 ;  /* 0x10000000001f7882 */ /* 0x000fe20000000000 */
[----:B------:R-:W-:Y:S01]  /*1ff0*/  UMOV UR11, UR35 ;  /* 0x00000023000b7c82 */ /* 0x000fe20008000000 */
[----:B------:R-:W-:Y:S01]  /*2000*/  UMOV UR12, UR36 ;  /* 0x00000024000c7c82 */ /* 0x000fe20008000000 */
[----:B------:R-:W-:Y:S01]  /*2010*/  UMOV UR6, 0x30000 ;  /* 0x0003000000067882 */ /* 0x000fe20000000000 */
[----:B------:R-:W-:Y:S01]  /*2020*/  UMOV UR20, UR36 ;  /* 0x0000002400147c82 */ /* 0x000fe20008000000 */
[----:B------:R-:W-:Y:S01]  /*2030*/  UMOV UR17, UR9 ;  /* 0x0000000900117c82 */ /* 0x000fe20008000000 */
[----:B------:R-:W-:Y:S01]  /*2040*/  UMOV UR18, UR10 ;  /* 0x0000000a00127c82 */ /* 0x000fe20008000000 */
[----:B------:R4:W-:Y:S01]  /*2050*/  UTMALDG.3D [UR8], [UR14], desc[UR30] ;  /* 0x00001e080e0075b4 */ /* 0x0009e20008011000 */
[----:B------:R-:W-:Y:S01]  /*2060*/  UIADD3 UR13, UPT, UPT, UR13, 0x1, URZ ;  /* 0x000000010d0d7890 */ /* 0x000fe2000fffe0ff */
[----:B------:R-:W-:-:S03]  /*2070*/  UMOV UR4, UR5 ;  /* 0x0000000500047c82 */ /* 0x000fc60008000000 */
[----:B------:R-:W-:Y:S01]  /*2080*/  UISETP.NE.AND UP0, UPT, UR13, UR25, UPT ;  /* 0x000000190d00728c */ /* 0x000fe2000bf05270 */
[----:B------:R4:W-:Y:S08]  /*2090*/  UTMALDG.3D.MULTICAST [UR16], [UR22], UR6, desc[UR30] ;  /* 0x00001e10160073b4 */ /* 0x0009f00008011806 */
[----:B----4-:R-:W-:Y:S05]  /*20a0*/  BRA.U UP0, `(.L_x_39) ;  /* 0xfffffffd004c7547 */ /* 0x010fea000b83ffff */
.L_x_33:
[C---:B------:R-:W-:Y:S01]  /*20b0*/  LEA R3, R11.reuse, UR7, 0x3 ;  /* 0x000000070b037c11 */ /* 0x040fe2000f8e18ff */
[----:B------:R-:W-:Y:S01]  /*20c0*/  NOP ;  /* 0x0000000000007918 */ /* 0x000fe20000000000 */
[----:B-1----:R-:W-:Y:S02]  /*20d0*/  SHF.L.U32 R0, R10, 0x1f, RZ ;  /* 0x0000001f0a007819 */ /* 0x002fe400000006ff */
[----:B------:R-:W-:Y:S02]  /*20e0*/  LEA R5, R11, UR7, 0x4 ;  /* 0x000000070b057c11 */ /* 0x000fe4000f8e20ff */
[----:B---3--:R-:W1:Y:S02]  /*20f0*/  SYNCS.PHASECHK.TRANS64.TRYWAIT P0, [R3+URZ+0xf0], R0 ;  /* 0x0000f000030075a7 */ /* 0x008e6400080011ff */
[----:B-1----:R-:W-:Y:S05]  /*2100*/  @!P0 BRA `(.L_x_40) ;  /* 0x0000007800bc8947 */ /* 0x002fea0003800000 */
.L_x_142:
[----:B------:R-:W3:Y:S01]  /*2110*/  LDS.128 R4, [R5+0x180] ;  /* 0x0001800005047984 */ /* 0x000ee20000000c00 */
[----:B------:R-:W-:Y:S01]  /*2120*/  UISETP.GE.AND UP0, UPT, UR42, 0x1, UPT ;  /* 0x000000012a00788c */ /* 0x000fe2000bf06270 */
[----:B------:R-:W-:Y:S01]  /*2130*/  @!PT LDS RZ, [RZ] ;  /* 0x00000000fffff984 */ /* 0x000fe20000000800 */
[----:B------:R-:W-:Y:S01]  /*2140*/  @!PT LDS RZ, [RZ] ;  /* 0x00000000fffff984 */ /* 0x000fe20000000800 */
[----:B------:R-:W-:Y:S01]  /*2150*/  @!PT LDS RZ, [RZ] ;  /* 0x00000000fffff984 */ /* 0x000fe20000000800 */
[----:B------:R-:W-:Y:S01]  /*2160*/  @!PT LDS RZ, [RZ] ;  /* 0x00000000fffff984 */ /* 0x000fe20000000800 */
[----:B------:R4:W-:Y:S06]  /*2170*/  MEMBAR.ALL.CTA ;  /* 0x0000000000007992 */ /* 0x0009ec0000008000 */
[----:B----4-:R-:W4:Y:S01]  /*2180*/  FENCE.VIEW.ASYNC.S ;  /* 0x00000000000073c6 */ /* 0x010f220000000000 */
[----:B---3--:R-:W-:-:S13]  /*2190*/  LOP3.LUT P0, RZ, R6, 0x1, RZ, 0xc0, !PT ;  /* 0x0000000106ff7812 */ /* 0x008fda000780c0ff */
[----:B----4-:R-:W-:Y:S01]  /*21a0*/  VOTEU.ANY UP1, P0 ;  /* 0x0000000000ff7886 */ /* 0x010fe20000020100 */
[----:B------:R-:W-:-:S13]  /*21b0*/  PLOP3.LUT P0, PT, PT, PT, UP1, 0x80, 0x8 ;  /* 0x000000000008781c */ /* 0x000fda0003f0f018 */
[----:B-1----:R-:W-:Y:S02]  /*21c0*/  @P0 LOP3.LUT R0, R5, 0xffff, RZ, 0xc0, !PT ;  /* 0x0000ffff05000812 */ /* 0x002fe400078ec0ff */
[----:B------:R-:W-:Y:S02]  /*21d0*/  @P0 MOV R2, R4 ;  /* 0x0000000400020202 */ /* 0x000fe40000000f00 */
[----:B------:R-:W-:Y:S01]  /*21e0*/  @P0 R2UR UR6, R0 ;  /* 0x00000000000602ca */ /* 0x000fe200000e0000 */
[----:B------:R-:W-:Y:S01]  /*21f0*/  VIADD R0, R3, 0x100 ;  /* 0x0000010003007836 */ /* 0x000fe20000000000 */
[----:B------:R-:W-:Y:S02]  /*2200*/  @P0 SHF.R.U32.HI R4, RZ, 0x10, R5 ;  /* 0x00000010ff040819 */ /* 0x000fe40000011605 */
[----:B------:R-:W-:Y:S02]  /*2210*/  @P0 R2UR UR8, R2 ;  /* 0x00000000020802ca */ /* 0x000fe400000e0000 */
[----:B------:R-:W-:-:S02]  /*2220*/  PRMT R0, RZ, 0x654, R0 ;  /* 0x00000654ff007816 */ /* 0x000fc40000000000 */
[----:B------:R-:W-:Y:S02]  /*2230*/  @P0 R2UR UR4, R4 ;  /* 0x00000000040402ca */ /* 0x000fe400000e0000 */
[----:B------:R1:W-:Y:S03]  /*2240*/  SYNCS.ARRIVE.TRANS64.RED.A1T0 RZ, [R0+URZ], RZ ;  /* 0x000000ff00ff79a7 */ /* 0x0003e600081004ff */
[----:B------:R-:W-:-:S04]  /*2250*/  @UP1 UMOV UR37, UR6 ;  /* 0x0000000600251c82 */ /* 0x000fc80008000000 */
[----:B------:R-:W-:-:S04]  /*2260*/  @UP1 UMOV UR38, UR8 ;  /* 0x0000000800261c82 */ /* 0x000fc80008000000 */
[----:B------:R-:W-:Y:S01]  /*2270*/  @UP1 UMOV UR36, UR4 ;  /* 0x0000000400241c82 */ /* 0x000fe20008000000 */
[----:B------:R-:W-:Y:S05]  /*2280*/  BRA.U !UP0, `(.L_x_41) ;  /* 0x0000000108d47547 */ /* 0x000fea000b800000 */
[----:B------:R-:W2:Y:S01]  /*2290*/  LDCU.128 UR12, c[0x0][0xb10] ;  /* 0x00016200ff0c77ac */ /* 0x000ea20008000c00 */
[----:B------:R-:W3:Y:S01]  /*22a0*/  LDCU UR25, c[0x0][0xb20] ;  /* 0x00016400ff1977ac */ /* 0x000ee20008000800 */
[----:B------:R-:W4:Y:S01]  /*22b0*/  LDCU UR20, c[0x0][0xb0c] ;  /* 0x00016180ff1477ac */ /* 0x000f220008000800 */
[----:B------:R-:W1:Y:S01]  /*22c0*/  LDCU.64 UR10, c[0x0][0xb28] ;  /* 0x00016500ff0a77ac */ /* 0x000e620008000a00 */
[----:B------:R-:W-:Y:S02]  /*22d0*/  UISETP.NE.AND UP3, UPT, UR42, 0x1, UPT ;  /* 0x000000012a00788c */ /* 0x000fe4000bf65270 */
[----:B--2---:R-:W-:Y:S02]  /*22e0*/  UIMAD.WIDE.U32 UR16, UR39, UR15, URZ ;  /* 0x0000000f271072a5 */ /* 0x004fe4000f8e00ff */
[----:B------:R-:W-:Y:S02]  /*22f0*/  UIMAD.WIDE.U32 UR8, UR40, UR12, URZ ;  /* 0x0000000c280872a5 */ /* 0x000fe4000f8e00ff */
[----:B------:R-:W-:-:S02]  /*2300*/  UISETP.NE.AND UP0, UPT, UR14, 0x1, UPT ;  /* 0x000000010e00788c */ /* 0x000fc4000bf05270 */
[----:B------:R-:W-:Y:S01]  /*2310*/  UIMAD.WIDE.U32 UR22, UR37, UR15, URZ ;  /* 0x0000000f251672a5 */ /* 0x000fe2000f8e00ff */
[----:B------:R-:W-:Y:S02]  /*2320*/  UMOV UR16, UR17 ;  /* 0x0000001100107c82 */ /* 0x000fe40008000000 */
[----:B------:R-:W-:Y:S01]  /*2330*/  UMOV UR8, UR9 ;  /* 0x0000000900087c82 */ /* 0x000fe20008000000 */
[----:B---3--:R-:W-:Y:S02]  /*2340*/  USHF.R.U32.HI UR16, URZ, UR25, UR16 ;  /* 0x00000019ff107299 */ /* 0x008fe40008011610 */
[----:B----4-:R-:W-:Y:S02]  /*2350*/  UISETP.NE.AND UP2, UPT, UR20, 0x1, UPT ;  /* 0x000000011400788c */ /* 0x010fe4000bf45270 */
[----:B------:R-:W-:Y:S02]  /*2360*/  USHF.R.U32.HI UR8, URZ, UR13, UR8 ;  /* 0x0000000dff087299 */ /* 0x000fe40008011608 */
[----:B------:R-:W-:-:S02]  /*2370*/  USEL UR6, UR39, UR16, !UP0 ;  /* 0x0000001027067287 */ /* 0x000fc4000c000000 */
[----:B------:R-:W-:Y:S02]  /*2380*/  USEL UR8, UR40, UR8, !UP2 ;  /* 0x0000000828087287 */ /* 0x000fe4000d000000 */
[----:B-1----:R-:W-:Y:S01]  /*2390*/  UIMAD.WIDE.U32 UR16, UR6, UR10, URZ ;  /* 0x0000000a061072a5 */ /* 0x002fe2000f8e00ff */
[----:B------:R-:W-:Y:S01]  /*23a0*/  UMOV UR4, UR23 ;  /* 0x0000001700047c82 */ /* 0x000fe20008000000 */
[----:B------:R-:W-:Y:S02]  /*23b0*/  UIMAD.WIDE.U32 UR18, UR38, UR12, URZ ;  /* 0x0000000c261272a5 */ /* 0x000fe4000f8e00ff */
[----:B------:R-:W-:-:S03]  /*23c0*/  UIMAD.WIDE.U32 UR22, UR8, UR10, URZ ;  /* 0x0000000a081672a5 */ /* 0x000fc6000f8e00ff */
[----:B------:R-:W-:Y:S01]  /*23d0*/  UMOV UR16, UR17 ;  /* 0x0000001100107c82 */ /* 0x000fe20008000000 */
[----:B------:R-:W-:Y:S02]  /*23e0*/  USHF.R.U32.HI UR4, URZ, UR25, UR4 ;  /* 0x00000019ff047299 */ /* 0x000fe40008011604 */
[----:B------:R-:W-:Y:S01]  /*23f0*/  @UP3 USHF.R.U32.HI UR6, URZ, UR11, UR16 ;  /* 0x0000000bff063299 */ /* 0x000fe20008011610 */
[----:B------:R-:W-:Y:S01]  /*2400*/  UMOV UR18, UR19 ;  /* 0x0000001300127c82 */ /* 0x000fe20008000000 */
[----:B------:R-:W-:Y:S01]  /*2410*/  UMOV UR22, UR23 ;  /* 0x0000001700167c82 */ /* 0x000fe20008000000 */
[----:B------:R-:W-:Y:S02]  /*2420*/  USHF.R.U32.HI UR13, URZ, UR13, UR18 ;  /* 0x0000000dff0d7299 */ /* 0x000fe40008011612 */
[----:B------:R-:W-:Y:S02]  /*2430*/  USEL UR4, UR37, UR4, !UP0 ;  /* 0x0000000425047287 */ /* 0x000fe4000c000000 */
[----:B------:R-:W-:-:S02]  /*2440*/  @UP3 USHF.R.U32.HI UR8, URZ, UR11, UR22 ;  /* 0x0000000bff083299 */ /* 0x000fc40008011616 */
[----:B------:R-:W-:Y:S02]  /*2450*/  UIMAD UR9, UR42, UR6, URZ ;  /* 0x000000062a0972a4 */ /* 0x000fe4000f8e02ff */
[----:B------:R-:W-:Y:S02]  /*2460*/  USEL UR6, UR38, UR13, !UP2 ;  /* 0x0000000d26067287 */ /* 0x000fe4000d000000 */
[----:B------:R-:W-:Y:S02]  /*2470*/  UIMAD UR12, UR42, UR8, URZ ;  /* 0x000000082a0c72a4 */ /* 0x000fe4000f8e02ff */
[----:B------:R-:W-:Y:S02]  /*2480*/  UISETP.GE.AND UP0, UPT, UR4, UR9, UPT ;  /* 0x000000090400728c */ /* 0x000fe4000bf06270 */
[----:B------:R-:W-:Y:S02]  /*2490*/  UIMAD.WIDE.U32 UR16, UR4, UR10, URZ ;  /* 0x0000000a041072a5 */ /* 0x000fe4000f8e00ff */
[----:B------:R-:W-:-:S02]  /*24a0*/  UISETP.GE.OR UP0, UPT, UR6, UR12, UP0 ;  /* 0x0000000c0600728c */ /* 0x000fc40008706670 */
[----:B------:R-:W-:Y:S02]  /*24b0*/  UIMAD.WIDE.U32 UR12, UR6, UR10, URZ ;  /* 0x0000000a060c72a5 */ /* 0x000fe4000f8e00ff */
[----:B------:R-:W-:Y:S01]  /*24c0*/  UIADD3 UR15, UPT, UPT, -UR4, URZ, URZ ;  /* 0x000000ff040f7290 */ /* 0x000fe2000fffe1ff */
[----:B------:R-:W-:Y:S01]  /*24d0*/  UMOV UR10, UR17 ;  /* 0x00000011000a7c82 */ /* 0x000fe20008000000 */
[----:B------:R-:W-:Y:S02]  /*24e0*/  UIADD3 UR12, UPT, UPT, -UR6, URZ, URZ ;  /* 0x000000ff060c7290 */ /* 0x000fe4000fffe1ff */
[----:B------:R-:W-:-:S03]  /*24f0*/  USHF.R.U32.HI UR10, URZ, UR11, UR10 ;  /* 0x0000000bff0a7299 */ /* 0x000fc6000801160a */
[----:B------:R-:W-:Y:S01]  /*2500*/  @!UP0 UMOV UR9, UR13 ;  /* 0x0000000d00098c82 */ /* 0x000fe20008000000 */
[----:B------:R-:W-:Y:S02]  /*2510*/  UIMAD UR15, UR14, UR15, UR37 ;  /* 0x0000000f0e0f72a4 */ /* 0x000fe4000f8e0225 */
[----:B------:R-:W-:Y:S02]  /*2520*/  USEL UR10, UR4, UR10, !UP3 ;  /* 0x0000000a040a7287 */ /* 0x000fe4000d800000 */
[----:B------:R-:W-:Y:S02]  /*2530*/  @!UP0 USHF.R.U32.HI UR9, URZ, UR11, UR9 ;  /* 0x0000000bff098299 */ /* 0x000fe40008011609 */
[----:B------:R-:W-:Y:S02]  /*2540*/  UIADD3 UR11, UPT, UPT, -UR10, URZ, URZ ;  /* 0x000000ff0a0b7290 */ /* 0x000fe4000fffe1ff */
[----:B------:R-:W-:Y:S02]  /*2550*/  @!UP0 USEL UR9, UR6, UR9, !UP3 ;  /* 0x0000000906098287 */ /* 0x000fe4000d800000 */
[----:B------:R-:W-:-:S02]  /*2560*/  UIMAD UR11, UR42, UR11, UR4 ;  /* 0x0000000b2a0b72a4 */ /* 0x000fc4000f8e0204 */
[----:B------:R-:W-:Y:S02]  /*2570*/  @!UP0 UIADD3 UR10, UPT, UPT, UR10, -UR9, URZ ;  /* 0x800000090a0a8290 */ /* 0x000fe4000fffe0ff */
[----:B------:R-:W-:Y:S02]  /*2580*/  @!UP0 UIMAD UR9, UR11, UR8, UR9 ;  /* 0x000000080b0982a4 */ /* 0x000fe4000f8e0209 */
[----:B------:R-:W-:Y:S02]  /*2590*/  @!UP0 UIMAD UR4, UR42, UR10, UR6 ;  /* 0x0000000a2a0482a4 */ /* 0x000fe4000f8e0206 */
[----:B------:R-:W-:Y:S02]  /*25a0*/  UIMAD UR8, UR20, UR12, UR38 ;  /* 0x0000000c140872a4 */ /* 0x000fe4000f8e0226 */
[----:B------:R-:W-:Y:S01]  /*25b0*/  UIMAD UR37, UR4, UR14, UR15 ;  /* 0x0000000e042572a4 */ /* 0x000fe2000f8e020f */
[----:B------:R-:W-:Y:S02]  /*25c0*/  @!UP0 UMOV UR6, UR9 ;  /* 0x0000000900068c82 */ /* 0x000fe40008000000 */
[----:B------:R-:W-:-:S12]  /*25d0*/  UIMAD UR38, UR6, UR20, UR8 ;  /* 0x00000014062672a4 */ /* 0x000fd8000f8e0208 */
.L_x_41:
[----:B------:R-:W3:Y:S02]  /*25e0*/  LDCU UR4, c[0x0][0xb30] ;  /* 0x00016600ff0477ac */ /* 0x000ee40008000800 */
[----:B---3--:R-:W-:-:S09]  /*25f0*/  UISETP.NE.AND UP0, UPT, UR4, 0x1, UPT ;  /* 0x000000010400788c */ /* 0x008fd2000bf05270 */
[----:B------:R-:W-:Y:S05]  /*2600*/  BRA.U UP0, `(.L_x_42) ;  /* 0x0000000100447547 */ /* 0x000fea000b800000 */
[----:B------:R-:W3:Y:S01]  /*2610*/  LDCU.128 UR12, c[0x0][0xb10] ;  /* 0x00016200ff0c77ac */ /* 0x000ee20008000c00 */
[----:B------:R-:W4:Y:S01]  /*2620*/  LDCU UR16, c[0x0][0xb0c] ;  /* 0x00016180ff1077ac */ /* 0x000f220008000800 */
[----:B------:R-:W1:Y:S01]  /*2630*/  LDCU UR17, c[0x0][0xb20] ;  /* 0x00016400ff1177ac */ /* 0x000e620008000800 */
[----:B---3--:R-:W-:Y:S02]  /*2640*/  UIMAD.WIDE.U32 UR10, UR38, UR12, URZ ;  /* 0x0000000c260a72a5 */ /* 0x008fe4000f8e00ff */
[----:B------:R-:W-:Y:S02]  /*2650*/  UIMAD.WIDE.U32 UR8, UR37, UR15, URZ ;  /* 0x0000000f250872a5 */ /* 0x000fe4000f8e00ff */
[----:B----4-:R-:W-:Y:S02]  /*2660*/  UISETP.NE.AND UP2, UPT, UR16, 0x1, UPT ;  /* 0x000000011000788c */ /* 0x010fe4000bf45270 */
[----:B------:R-:W-:Y:S01]  /*2670*/  UISETP.NE.AND UP0, UPT, UR14, 0x1, UPT ;  /* 0x000000010e00788c */ /* 0x000fe2000bf05270 */
[----:B------:R-:W-:-:S02]  /*2680*/  UMOV UR6, UR11 ;  /* 0x0000000b00067c82 */ /* 0x000fc40008000000 */
[----:B------:R-:W-:Y:S01]  /*2690*/  UMOV UR4, UR9 ;  /* 0x0000000900047c82 */ /* 0x000fe20008000000 */
[----:B------:R-:W-:Y:S02]  /*26a0*/  USHF.R.U32.HI UR6, URZ, UR13, UR6 ;  /* 0x0000000dff067299 */ /* 0x000fe40008011606 */
[----:B-1----:R-:W-:Y:S02]  /*26b0*/  USHF.R.U32.HI UR4, URZ, UR17, UR4 ;  /* 0x00000011ff047299 */ /* 0x002fe40008011604 */
[----:B------:R-:W-:Y:S02]  /*26c0*/  USEL UR6, UR38, UR6, !UP2 ;  /* 0x0000000626067287 */ /* 0x000fe4000d000000 */
[----:B------:R-:W-:-:S04]  /*26d0*/  USEL UR4, UR37, UR4, !UP0 ;  /* 0x0000000425047287 */ /* 0x000fc8000c000000 */
[----:B------:R-:W-:Y:S02]  /*26e0*/  UIADD3 UR8, UPT, UPT, UR6, -UR4, URZ ;  /* 0x8000000406087290 */ /* 0x000fe4000fffe0ff */
[----:B------:R-:W-:Y:S02]  /*26f0*/  UIADD3 UR4, UPT, UPT, -UR6, UR4, URZ ;  /* 0x0000000406047290 */ /* 0x000fe4000fffe1ff */
[----:B------:R-:W-:Y:S02]  /*2700*/  UIMAD UR37, UR8, UR14, UR37 ;  /* 0x0000000e082572a4 */ /* 0x000fe4000f8e0225 */
[----:B------:R-:W-:-:S12]  /*2710*/  UIMAD UR38, UR4, UR16, UR38 ;  /* 0x00000010042672a4 */ /* 0x000fd8000f8e0226 */
.L_x_42:
[----:B------:R-:W-:Y:S01]  /*2720*/  VIADD R11, R11, 0x1 ;  /* 0x000000010b0b7836 */ /* 0x000fe20000000000 */
[----:B------:R-:W-:Y:S01]  /*2730*/  R2UR UR4, R87 ;  /* 0x00000000570472ca */ /* 0x000fe200000e0000 */
[----:B------:R-:W-:Y:S01]  /*2740*/  UIADD3 UR31, UPT, UPT, UR37, UR59, URZ ;  /* 0x0000003b251f7290 */ /* 0x000fe2000fffe0ff */
[----:B------:R-:W-:Y:S02]  /*2750*/  PLOP3.LUT P1, PT, PT, PT, PT, 0x80, 0x8 ;  /* 0x000000000008781c */ /* 0x000fe40003f2f070 */
[----:B------:R-:W-:-:S04]  /*2760*/  ISETP.NE.AND P0, PT, R11, 0x2, PT ;  /* 0x000000020b00780c */ /* 0x000fc80003f05270 */
[----:B------:R-:W-:Y:S02]  /*2770*/  SEL R3, RZ, 0x1, P0 ;  /* 0x00000001ff037807 */ /* 0x000fe40000000000 */
[----:B------:R-:W-:Y:S02]  /*2780*/  SEL R11, R11, RZ, P0 ;  /* 0x000000ff0b0b7207 */ /* 0x000fe40000000000 */
[----:B------:R-:W-:Y:S01]  /*2790*/  LOP3.LUT R10, R10, R3, RZ, 0x3c, !PT ;  /* 0x000000030a0a7212 */ /* 0x000fe200078e3cff */
[----:B------:R-:W-:Y:S01]  /*27a0*/  UIADD3 UR30, UPT, UPT, UR38, UR4, URZ ;  /* 0x00000004261e7290 */ /* 0x000fe2000fffe0ff */
[----:B------:R-:W-:Y:S11]  /*27b0*/  BRA.U UP1, `(.L_x_43) ;  /* 0xfffffff101587547 */ /* 0x000ff6000b83ffff */
[----:B------:R-:W-:Y:S01]  /*27c0*/  UIADD3 UR7, UPT, UPT, UR7, 0x50, URZ ;  /* 0x0000005007077890 */ /* 0x000fe2000fffe0ff */
[----:B------:R-:W-:-:S03]  /*27d0*/  SHF.L.U32 R3, R12, 0x1f, RZ ;  /* 0x0000001f0c037819 */ /* 0x000fc600000006ff */
[----:B------:R-:W-:-:S09]  /*27e0*/  ULEA UR4, UR5, UR7, 0x3 ;  /* 0x0000000705047291 */ /* 0x000fd2000f8e18ff */
[----:B------:R-:W3:Y:S02]  /*27f0*/  SYNCS.PHASECHK.TRANS64.TRYWAIT P0, [UR4], R3 ;  /* 0x00000003ff0075a7 */ /* 0x000ee40008001104 */
[----:B---3--:R-:W-:Y:S05]  /*2800*/  @!P0 BRA `(.L_x_44) ;  /* 0x0000007400108947 */ /* 0x008fea0003800000 */
.L_x_144:
[----:B------:R-:W-:-:S04]  /*2810*/  UIADD3 UR4, UPT, UPT, UR5, 0x1, URZ ;  /* 0x0000000105047890 */ /* 0x000fc8000fffe0ff */
[----:B------:R-:W-:-:S04]  /*2820*/  UISETP.NE.AND UP0, UPT, UR4, 0xa, UPT ;  /* 0x0000000a0400788c */ /* 0x000fc8000bf05270 */
[----:B------:R-:W-:Y:S02]  /*2830*/  USEL UR6, URZ, 0x1, UP0 ;  /* 0x00000001ff067887 */ /* 0x000fe40008000000 */
[----:B------:R-:W-:-:S04]  /*2840*/  USEL UR4, UR4, URZ, UP0 ;  /* 0x000000ff04047287 */ /* 0x000fc80008000000 */
[----:B------:R-:W-:Y:S01]  /*2850*/  ULEA UR5, UR4, UR7, 0x3 ;  /* 0x0000000704057291 */ /* 0x000fe2000f8e18ff */
[----:B------:R-:W-:-:S04]  /*2860*/  LOP3.LUT R2, R12, UR6, RZ, 0x3c, !PT ;  /* 0x000000060c027c12 */ /* 0x000fc8000f8e3cff */
[----:B-1----:R-:W-:-:S04]  /*2870*/  SHF.L.U32 R3, R2, 0x1f, RZ ;  /* 0x0000001f02037819 */ /* 0x002fc800000006ff */
[----:B------:R-:W1:Y:S02]  /*2880*/  SYNCS.PHASECHK.TRANS64.TRYWAIT P0, [UR5], R3 ;  /* 0x00000003ff0075a7 */ /* 0x000e640008001105 */
[----:B-1----:R-:W-:Y:S05]  /*2890*/  @!P0 BRA `(.L_x_45) ;  /* 0x0000007400048947 */ /* 0x002fea0003800000 */
.L_x_146:
        /* <DEDUP_REMOVED lines=9> */
.L_x_148:
        /* <DEDUP_REMOVED lines=9> */
.L_x_150:
        /* <DEDUP_REMOVED lines=9> */
.L_x_152:
        /* <DEDUP_REMOVED lines=9> */
.L_x_154:
        /* <DEDUP_REMOVED lines=9> */
.L_x_156:
        /* <DEDUP_REMOVED lines=9> */
.L_x_158:
        /* <DEDUP_REMOVED lines=9> */
.L_x_160:
[----:B------:R-:W-:-:S04]  /*2c90*/  UIADD3 UR4, UPT, UPT, UR4, 0x1, URZ ;  /* 0x0000000104047890 */ /* 0x000fc8000fffe0ff */
[----:B------:R-:W-:-:S04]  /*2ca0*/  UISETP.NE.AND UP0, UPT, UR4, 0xa, UPT ;  /* 0x0000000a0400788c */ /* 0x000fc8000bf05270 */
[----:B------:R-:W-:Y:S02]  /*2cb0*/  USEL UR5, URZ, 0x1, UP0 ;  /* 0x00000001ff057887 */ /* 0x000fe40008000000 */
[----:B------:R-:W-:-:S04]  /*2cc0*/  USEL UR4, UR4, URZ, UP0 ;  /* 0x000000ff04047287 */ /* 0x000fc80008000000 */
[----:B------:R-:W-:Y:S01]  /*2cd0*/  ULEA UR4, UR4, UR7, 0x3 ;  /* 0x0000000704047291 */ /* 0x000fe2000f8e18ff */
[----:B-1----:R-:W-:-:S04]  /*2ce0*/  LOP3.LUT R3, R2, UR5, RZ, 0x3c, !PT ;  /* 0x0000000502037c12 */ /* 0x002fc8000f8e3cff */
[----:B------:R-:W-:Y:S01]  /*2cf0*/  SHF.L.U32 R3, R3, 0x1f, RZ ;  /* 0x0000001f03037819 */ /* 0x000fe200000006ff */
[----:B------:R-:W-:-:S07]  /*2d00*/  IMAD.U32 R0, RZ, RZ, UR4 ;  /* 0x00000004ff007e24 */ /* 0x000fce000f8e00ff */
.L_x_53:
[----:B-1----:R1:W3:Y:S02]  /*2d10*/  SYNCS.PHASECHK.TRANS64.TRYWAIT P0, [R0+URZ], R3 ;  /* 0x00000003000075a7 */ /* 0x0022e400080011ff */
[----:B---3--:R-:W-:Y:S05]  /*2d20*/  @!P0 NANOSLEEP.SYNCS 0x989680 ;  /* 0x009896800000895d */ /* 0x008fea0003900000 */
[----:B------:R-:W3:Y:S02]  /*2d30*/  @!P0 SYNCS.PHASECHK.TRANS64 P0, [R0+URZ], R3 ;  /* 0x00000003000085a7 */ /* 0x000ee400080010ff */
[----:B--23--:R-:W-:Y:S05]  /*2d40*/  @P0 EXIT ;  /* 0x000000000000094d */ /* 0x00cfea0003800000 */
[----:B------:R-:W-:Y:S05]  /*2d50*/  BRA `(.L_x_53) ;  /* 0xfffffffc00ec7947 */ /* 0x000fea000383ffff */
.L_x_23:
[----:B------:R-:W2:Y:S02]  /*2d60*/  S2UR UR4, SR_CgaCtaId ;  /* 0x00000000000479c3 */ /* 0x000ea40000008800 */
[----:B--2---:R-:W-:-:S04]  /*2d70*/  UISETP.NE.AND UP0, UPT, UR4, URZ, UPT ;  /* 0x000000ff0400728c */ /* 0x004fc8000bf05270 */
[----:B------:R-:W-:-:S09]  /*2d80*/  UISETP.NE.OR UP0, UPT, UR18, 0x1, UP0 ;  /* 0x000000011200788c */ /* 0x000fd20008705670 */
[----:B------:R-:W-:Y:S05]  /*2d90*/  BRA.U UP0, `(.L_x_54) ;  /* 0x00000005004c7547 */ /* 0x000fea000b800000 */
[----:B------:R-:W2:Y:S01]  /*2da0*/  S2UR UR5, SR_CgaCtaId ;  /* 0x00000000000579c3 */ /* 0x000ea20000008800 */
[----:B------:R-:W-:Y:S01]  /*2db0*/  UMOV UR4, 0x400 ;  /* 0x0000040000047882 */ /* 0x000fe20000000000 */
[----:B------:R-:W-:Y:S01]  /*2dc0*/  ISETP.GE.U32.AND P2, PT, R0, 0x2, PT ;  /* 0x000000020000780c */ /* 0x000fe20003f46070 */
[----:B------:R-:W-:Y:S01]  /*2dd0*/  IMAD.MOV.U32 R12, RZ, RZ, 0x1 ;  /* 0x00000001ff0c7424 */ /* 0x000fe200078e00ff */
[----:B------:R-:W-:Y:S02]  /*2de0*/  CS2R R10, SRZ ;  /* 0x00000000000a7805 */ /* 0x000fe4000001ff00 */
[----:B------:R-:W-:Y:S01]  /*2df0*/  CS2R R8, SRZ ;  /* 0x0000000000087805 */ /* 0x000fe2000001ff00 */
[----:B--2---:R-:W-:-:S03]  /*2e00*/  ULEA UR6, UR5, UR4, 0x18 ;  /* 0x0000000405067291 */ /* 0x004fc6000f8ec0ff */
[----:B------:R-:W-:-:S09]  /*2e10*/  UMOV UR5, URZ ;  /* 0x000000ff00057c82 */ /* 0x000fd20008000000 */
.L_x_58:
[----:B------:R-:W-:Y:S02]  /*2e20*/  LEA R2, R8, UR6, 0x3 ;  /* 0x0000000608027c11 */ /* 0x000fe4000f8e18ff */
[----:B------:R-:W-:-:S03]  /*2e30*/  SHF.L.U32 R5, R9, 0x1f, RZ ;  /* 0x0000001f09057819 */ /* 0x000fc600000006ff */
[----:B------:R-:W-:Y:S01]  /*2e40*/  VIADD R4, R2, 0x160 ;  /* 0x0000016002047836 */ /* 0x000fe20000000000 */
[----:B------:R-:W2:Y:S02]  /*2e50*/  SYNCS.PHASECHK.TRANS64.TRYWAIT P0, [R2+URZ+0x150], R5 ;  /* 0x00015005020075a7 */ /* 0x000ea400080011ff */
[----:B--2---:R-:W-:Y:S05]  /*2e60*/  @!P0 BRA `(.L_x_55) ;  /* 0x0000007000508947 */ /* 0x004fea0003800000 */
.L_x_161:
[----:B------:R-:W-:Y:S01]  /*2e70*/  ULEA UR4, UR5, UR6, 0x3 ;  /* 0x0000000605047291 */ /* 0x000fe2000f8e18ff */
[----:B------:R-:W-:Y:S02]  /*2e80*/  PRMT R4, RZ, 0x654, R4 ;  /* 0x00000654ff047816 */ /* 0x000fe40000000004 */
[----:B--2---:R-:W-:Y:S01]  /*2e90*/  SHF.L.U32 R5, R12, 0x1f, RZ ;  /* 0x0000001f0c057819 */ /* 0x004fe200000006ff */
[----:B------:R-:W-:Y:S01]  /*2ea0*/  UIADD3 UR7, UPT, UPT, UR4, 0xf0, URZ ;  /* 0x000000f004077890 */ /* 0x000fe2000fffe0ff */
[----:B------:R2:W-:Y:S05]  /*2eb0*/  SYNCS.ARRIVE.TRANS64.RED.A1T0 RZ, [R4+URZ], RZ ;  /* 0x000000ff04ff79a7 */ /* 0x0005ea00081004ff */
[----:B------:R-:W-:Y:S01]  /*2ec0*/  IMAD.U32 R7, RZ, RZ, UR7 ;  /* 0x00000007ff077e24 */ /* 0x000fe2000f8e00ff */
[----:B------:R-:W3:Y:S04]  /*2ed0*/  SYNCS.PHASECHK.TRANS64.TRYWAIT P0, [UR4+0x100], R5 ;  /* 0x00010005ff0075a7 */ /* 0x000ee80008001104 */
[----:B------:R-:W-:Y:S01]  /*2ee0*/  PRMT R6, R0, 0x654, R7 ;  /* 0x0000065400067816 */ /* 0x000fe20000000007 */
[----:B--2---:R-:W-:Y:S01]  /*2ef0*/  @!P2 IMAD.MOV.U32 R4, RZ, RZ, 0x10 ;  /* 0x00000010ff04a424 */ /* 0x004fe200078e00ff */
[----:B---3--:R-:W-:Y:S06]  /*2f00*/  @!P0 BRA `(.L_x_56) ;  /* 0x00000070003c8947 */ /* 0x008fec0003800000 */
.L_x_163:
[----:B------:R-:W-:Y:S01]  /*2f10*/  ULEA UR8, UR5, UR6, 0x4 ;  /* 0x0000000605087291 */ /* 0x000fe2000f8e20ff */
[----:B------:R-:W-:Y:S01]  /*2f20*/  SEL R3, R6, R3, !P2 ;  /* 0x0000000306037207 */ /* 0x000fe20005000000 */
[----:B------:R-:W-:Y:S01]  /*2f30*/  UIADD3 UR9, UPT, UPT, UR4, 0xf0, URZ ;  /* 0x000000f004097890 */ /* 0x000fe2000fffe0ff */
[----:B--2---:R-:W-:Y:S01]  /*2f40*/  LEA R2, R11, UR6, 0x3 ;  /* 0x000000060b027c11 */ /* 0x004fe2000f8e18ff */
[----:B------:R-:W-:Y:S01]  /*2f50*/  UIADD3 UR8, UPT, UPT, UR8, 0x180, URZ ;  /* 0x0000018008087890 */ /* 0x000fe2000fffe0ff */
[----:B------:R-:W-:Y:S01]  /*2f60*/  SHF.L.U32 R5, R10, 0x1f, RZ ;  /* 0x0000001f0a057819 */ /* 0x000fe200000006ff */
[----:B------:R2:W-:Y:S01]  /*2f70*/  @!P2 SYNCS.ARRIVE.TRANS64.RED RZ, [R3+URZ], R4 ;  /* 0x0000000403ffa9a7 */ /* 0x0005e200080004ff */
[----:B------:R-:W-:Y:S01]  /*2f80*/  UIADD3 UR4, UPT, UPT, UR5, 0x1, URZ ;  /* 0x0000000105047890 */ /* 0x000fe2000fffe0ff */
[----:B------:R-:W-:-:S03]  /*2f90*/  VIADD R8, R8, 0x1 ;  /* 0x0000000108087836 */ /* 0x000fc60000000000 */
[----:B------:R-:W-:Y:S02]  /*2fa0*/  UISETP.NE.AND UP0, UPT, UR4, 0x2, UPT ;  /* 0x000000020400788c */ /* 0x000fe4000bf05270 */
[----:B------:R-:W-:Y:S06]  /*2fb0*/  UGETNEXTWORKID.BROADCAST [UR8], [UR9] ;  /* 0x00000000080073ca */ /* 0x000fec0008000100 */
[----:B------:R-:W-:Y:S01]  /*2fc0*/  USEL UR7, URZ, 0x1, UP0 ;  /* 0x00000001ff077887 */ /* 0x000fe20008000000 */
[----:B------:R-:W-:Y:S01]  /*2fd0*/  ISETP.NE.AND P0, PT, R8, 0x2, PT ;  /* 0x000000020800780c */ /* 0x000fe20003f05270 */
[----:B------:R-:W-:Y:S01]  /*2fe0*/  USEL UR5, UR4, URZ, UP0 ;  /* 0x000000ff04057287 */ /* 0x000fe20008000000 */
[----:B------:R-:W3:Y:S03]  /*2ff0*/  SYNCS.PHASECHK.TRANS64.TRYWAIT P1, [R2+URZ+0xf0], R5 ;  /* 0x0000f005020075a7 */ /* 0x000ee600080211ff */
[----:B------:R-:W-:Y:S01]  /*3000*/  LOP3.LUT R12, R12, UR7, RZ, 0x3c, !PT ;  /* 0x000000070c0c7c12 */ /* 0x000fe2000f8e3cff */
[----:B--23--:R-:W-:Y:S07]  /*3010*/  @!P1 BRA `(.L_x_57) ;  /* 0x0000007000109947 */ /* 0x00cfee0003800000 */
.L_x_164:
[C---:B------:R-:W-:Y:S01]  /*3020*/  LEA R4, R11.reuse, UR6, 0x4 ;  /* 0x000000060b047c11 */ /* 0x040fe2000f8e20ff */
[----:B--2---:R-:W-:Y:S01]  /*3030*/  VIADD R2, R2, 0x100 ;  /* 0x0000010002027836 */ /* 0x004fe20000000000 */
[----:B------:R-:W-:Y:S01]  /*3040*/  SEL R8, R8, RZ, P0 ;  /* 0x000000ff08087207 */ /* 0x000fe20000000000 */
[----:B------:R-:W-:-:S03]  /*3050*/  VIADD R11, R11, 0x1 ;  /* 0x000000010b0b7836 */ /* 0x000fc60000000000 */
[----:B------:R-:W2:Y:S01]  /*3060*/  LDS.128 R4, [R4+0x180] ;  /* 0x0001800004047984 */ /* 0x000ea20000000c00 */
[----:B------:R-:W-:Y:S02]  /*3070*/  PRMT R2, RZ, 0x654, R2 ;  /* 0x00000654ff027816 */ /* 0x000fe40000000002 */
[C---:B------:R-:W-:Y:S01]  /*3080*/  ISETP.NE.AND P1, PT, R11.reuse, 0x2, PT ;  /* 0x000000020b00780c */ /* 0x040fe20003f25270 */
[----:B------:R-:W-:Y:S01]  /*3090*/  @!PT LDS RZ, [RZ] ;  /* 0x00000000fffff984 */ /* 0x000fe20000000800 */
[----:B------:R-:W-:Y:S01]  /*30a0*/  @!PT LDS RZ, [RZ] ;  /* 0x00000000fffff984 */ /* 0x000fe20000000800 */
[----:B------:R-:W-:Y:S01]  /*30b0*/  @!PT LDS RZ, [RZ] ;  /* 0x00000000fffff984 */ /* 0x000fe20000000800 */
[----:B------:R-:W-:Y:S01]  /*30c0*/  @!PT LDS RZ, [RZ] ;  /* 0x00000000fffff984 */ /* 0x000fe20000000800 */
[----:B------:R3:W-:Y:S06]  /*30d0*/  MEMBAR.ALL.CTA ;  /* 0x0000000000007992 */ /* 0x0007ec0000008000 */
[----:B---3--:R-:W3:Y:S01]  /*30e0*/  FENCE.VIEW.ASYNC.S ;  /* 0x00000000000073c6 */ /* 0x008ee20000000000 */
[----:B------:R-:W-:Y:S01]  /*30f0*/  SEL R11, R11, RZ, P1 ;  /* 0x000000ff0b0b7207 */ /* 0x000fe20000800000 */
[----:B---3--:R3:W-:Y:S01]  /*3100*/  SYNCS.ARRIVE.TRANS64.RED.A1T0 RZ, [R2+URZ], RZ ;  /* 0x000000ff02ff79a7 */ /* 0x0087e200081004ff */
[----:B--2---:R-:W-:-:S02]  /*3110*/  LOP3.LUT P3, RZ, R6, 0x1, RZ, 0xc0, !PT ;  /* 0x0000000106ff7812 */ /* 0x004fc4000786c0ff */
[----:B------:R-:W-:-:S04]  /*3120*/  SEL R5, RZ, 0x1, P1 ;  /* 0x00000001ff057807 */ /* 0x000fc80000800000 */
[----:B------:R-:W-:Y:S02]  /*3130*/  LOP3.LUT R10, R10, R5, RZ, 0x3c, !PT ;  /* 0x000000050a0a7212 */ /* 0x000fe400078e3cff */
[----:B---3--:R-:W-:-:S04]  /*3140*/  SEL R2, RZ, 0x1, P0 ;  /* 0x00000001ff027807 */ /* 0x008fc80000000000 */
[----:B------:R-:W-:Y:S01]  /*3150*/  LOP3.LUT R9, R9, R2, RZ, 0x3c, !PT ;  /* 0x0000000209097212 */ /* 0x000fe200078e3cff */
[----:B------:R-:W-:Y:S06]  /*3160*/  @P3 BRA `(.L_x_58) ;  /* 0xfffffffc002c3947 */ /* 0x000fec000383ffff */
[----:B------:R-:W-:Y:S01]  /*3170*/  ULEA UR4, UR5, UR6, 0x3 ;  /* 0x0000000605047291 */ /* 0x000fe2000f8e18ff */
[----:B------:R-:W-:-:S08]  /*3180*/  SHF.L.U32 R3, R12, 0x1f, RZ ;  /* 0x0000001f0c037819 */ /* 0x000fd000000006ff */
[----:B------:R-:W2:Y:S02]  /*3190*/  SYNCS.PHASECHK.TRANS64 P0, [UR4+0x100], R3 ;  /* 0x00010003ff0075a7 */ /* 0x000ea40008001004 */
[----:B--2---:R-:W-:Y:S05]  /*31a0*/  @P0 BRA `(.L_x_59) ;  /* 0x0000000000080947 */ /* 0x004fea0003800000 */
[----:B------:R-:W2:Y:S02]  /*31b0*/  SYNCS.PHASECHK.TRANS64.TRYWAIT P0, [UR4+0x100], R3 ;  /* 0x00010003ff0075a7 */ /* 0x000ea40008001104 */
[----:B--2---:R-:W-:Y:S05]  /*31c0*/  @!P0 BRA `(.L_x_60) ;  /* 0x0000006c00b88947 */ /* 0x004fea0003800000 */
.L_x_59:
[----:B------:R-:W-:-:S04]  /*31d0*/  UIADD3 UR7, UPT, UPT, UR5, 0x1, URZ ;  /* 0x0000000105077890 */ /* 0x000fc8000fffe0ff */
[----:B------:R-:W-:-:S04]  /*31e0*/  UISETP.NE.AND UP0, UPT, UR7, 0x2, UPT ;  /* 0x000000020700788c */ /* 0x000fc8000bf05270 */
[----:B------:R-:W-:Y:S02]  /*31f0*/  USEL UR8, URZ, 0x1, UP0 ;  /* 0x00000001ff087887 */ /* 0x000fe40008000000 */
[----:B------:R-:W-:-:S04]  /*3200*/  USEL UR7, UR7, URZ, UP0 ;  /* 0x000000ff07077287 */ /* 0x000fc80008000000 */
[----:B------:R-:W-:Y:S01]  /*3210*/  ULEA UR7, UR7, UR6, 0x3 ;  /* 0x0000000607077291 */ /* 0x000fe2000f8e18ff */
[----:B--2---:R-:W-:-:S04]  /*3220*/  LOP3.LUT R3, R12, UR8, RZ, 0x3c, !PT ;  /* 0x000000080c037c12 */ /* 0x004fc8000f8e3cff */
[----:B------:R-:W-:-:S04]  /*3230*/  SHF.L.U32 R0, R3, 0x1f, RZ ;  /* 0x0000001f03007819 */ /* 0x000fc800000006ff */
[----:B------:R-:W2:Y:S02]  /*3240*/  SYNCS.PHASECHK.TRANS64 P0, [UR7+0x100], R0 ;  /* 0x00010000ff0075a7 */ /* 0x000ea40008001007 */
[----:B-12---:R-:W-:Y:S05]  /*3250*/  @P0 EXIT ;  /* 0x000000000000094d */ /* 0x006fea0003800000 */
[----:B------:R-:W-:Y:S02]  /*3260*/  SHF.L.U32 R3, R3, 0x1f, RZ ;  /* 0x0000001f03037819 */ /* 0x000fe400000006ff */
[----:B------:R-:W-:-:S07]  /*3270*/  MOV R0, UR7 ;  /* 0x0000000700007c02 */ /* 0x000fce0008000f00 */
.L_x_61:
[----:B-1----:R1:W2:Y:S02]  /*3280*/  SYNCS.PHASECHK.TRANS64.TRYWAIT P0, [R0+URZ+0x100], R3 ;  /* 0x00010003000075a7 */ /* 0x0022a400080011ff */
[----:B--2---:R-:W-:Y:S05]  /*3290*/  @!P0 NANOSLEEP.SYNCS 0x989680 ;  /* 0x009896800000895d */ /* 0x004fea0003900000 */
[----:B------:R-:W2:Y:S02]  /*32a0*/  @!P0 SYNCS.PHASECHK.TRANS64 P0, [R0+URZ+0x100], R3 ;  /* 0x00010003000085a7 */ /* 0x000ea400080010ff */
[----:B--2---:R-:W-:Y:S05]  /*32b0*/  @P0 EXIT ;  /* 0x000000000000094d */ /* 0x004fea0003800000 */
[----:B------:R-:W-:Y:S05]  /*32c0*/  BRA `(.L_x_61) ;  /* 0xfffffffc00ec7947 */ /* 0x000fea000383ffff */
.L_x_54:
[----:B------:R-:W-:Y:S05]  /*32d0*/  BRA.U UP5, `(.L_x_62) ;  /* 0x0000000d05a07547 */ /* 0x000fea000b800000 */
[----:B------:R-:W2:Y:S01]  /*32e0*/  S2UR UR7, SR_CgaCtaId ;  /* 0x00000000000779c3 */ /* 0x000ea20000008800 */
[----:B------:R-:W-:Y:S01]  /*32f0*/  UMOV UR4, 0x40 ;  /* 0x0000004000047882 */ /* 0x000fe20000000000 */
[----:B------:R-:W-:Y:S01]  /*3300*/  NOP ;  /* 0x0000000000007918 */ /* 0x000fe20000000000 */
[----:B------:R-:W-:Y:S01]  /*3310*/  UMOV UR6, 0x400 ;  /* 0x0000040000067882 */ /* 0x000fe20000000000 */
[----:B--2---:R-:W-:Y:S02]  /*3320*/  ULEA UR5, UR7, UR4, 0x18 ;  /* 0x0000000407057291 */ /* 0x004fe4000f8ec0ff */
[----:B------:R-:W-:-:S07]  /*3330*/  ULEA UR6, UR7, UR6, 0x18 ;  /* 0x0000000607067291 */ /* 0x000fce000f8ec0ff */
[----:B------:R-:W2:Y:S02]  /*3340*/  LDS.U8 R0, [UR5+0x1c] ;  /* 0x00001c05ff007984 */ /* 0x000ea40008000000 */
[----:B--2---:R-:W-:-:S13]  /*3350*/  ISETP.NE.AND P0, PT, R0, RZ, PT ;  /* 0x000000ff0000720c */ /* 0x004fda0003f05270 */
[----:B------:R-:W-:Y:S05]  /*3360*/  @P0 BRA `(.L_x_63) ;  /* 0x0000000000580947 */ /* 0x000fea0003800000 */
[----:B------:R-:W-:-:S13]  /*3370*/  ELECT P0, URZ, PT ;  /* 0x0000000000ff782f */ /* 0x000fda0003800000 */
[----:B------:R-:W-:Y:S05]  /*3380*/  @!P0 BRA `(.L_x_64) ;  /* 0x0000000000608947 */ /* 0x000fea0003800000 */
[----:B------:R-:W-:Y:S01]  /*3390*/  UMOV UR4, 0x10 ;  /* 0x0000001000047882 */ /* 0x000fe20000000000 */
[----:B------:R-:W-:Y:S01]  /*33a0*/  HFMA2 R0, -RZ, RZ, 0, 5.9604644775390625e-08 ;  /* 0x00000001ff007431 */ /* 0x000fe200000001ff */
[----:B------:R-:W-:-:S03]  /*33b0*/  MOV R3, 0xffff ;  /* 0x0000ffff00037802 */ /* 0x000fc60000000f00 */
[----:B------:R-:W-:Y:S04]  /*33c0*/  DEPBAR.LE SB2, 0x36 ;  /* 0x0000ad800000791a */ /* 0x000fe80000000000 */
[----:B------:R-:W2:Y:S02]  /*33d0*/  UTCATOMSWS.FIND_AND_SET.ALIGN UP0, UR4, UR4 ;  /* 0x00000004000475e3 */ /* 0x000ea40008000800 */
[----:B--2---:R-:W-:Y:S01]  /*33e0*/  MOV R4, UR4 ;  /* 0x0000000400047c02 */ /* 0x004fe20008000f00 */
[----:B------:R-:W-:Y:S06]  /*33f0*/  BRA.U UP0, `(.L_x_65) ;  /* 0x0000000100187547 */ /* 0x000fec000b800000 */
.L_x_66:
[----:B------:R-:W-:Y:S05]  /*3400*/  NANOSLEEP 0x64 ;  /* 0x000000640000795d */ /* 0x000fea0003800000 */
[----:B------:R-:W-:-:S05]  /*3410*/  UMOV UR4, 0x10 ;  /* 0x0000001000047882 */ /* 0x000fca0000000000 */
[----:B------:R-:W-:Y:S04]  /*3420*/  DEPBAR.LE SB2, 0x36 ;  /* 0x0000ad800000791a */ /* 0x000fe80000000000 */
[----:B------:R-:W2:Y:S02]  /*3430*/  UTCATOMSWS.FIND_AND_SET.ALIGN UP0, UR4, UR4 ;  /* 0x00000004000475e3 */ /* 0x000ea40008000800 */
[----:B--2---:R-:W-:Y:S01]  /*3440*/  MOV R4, UR4 ;  /* 0x0000000400047c02 */ /* 0x004fe20008000f00 */
[----:B------:R-:W-:Y:S05]  /*3450*/  BRA.U !UP0, `(.L_x_66) ;  /* 0xfffffffd08e87547 */ /* 0x000fea000b83ffff */
.L_x_65:
[-C--:B------:R-:W-:Y:S02]  /*3460*/  SHF.L.U32 R3, R3, R4.reuse, RZ ;  /* 0x0000000403037219 */ /* 0x080fe400000006ff */
[----:B------:R-:W-:Y:S01]  /*3470*/  SHF.L.U32 R0, R0, R4, RZ ;  /* 0x0000000400007219 */ /* 0x000fe200000006ff */
[----:B------:R-:W-:Y:S02]  /*3480*/  IMAD.SHL.U32 R4, R4, 0x20, RZ ;  /* 0x0000002004047824 */ /* 0x000fe400078e00ff */
[----:B------:R2:W-:Y:S04]  /*3490*/  ATOMS.OR RZ, [UR5+0x14], R3 ;  /* 0x00001403ffff798c */ /* 0x0005e8000b000005 */
[----:B------:R2:W-:Y:S04]  /*34a0*/  ATOMS.OR RZ, [UR5+0x18], R0 ;  /* 0x00001800ffff798c */ /* 0x0005e8000b000005 */
[----:B------:R2:W-:Y:S01]  /*34b0*/  STS [UR6+0x1a0], R4 ;  /* 0x0001a004ff007988 */ /* 0x0005e20008000806 */
[----:B------:R-:W-:Y:S05]  /*34c0*/  BRA `(.L_x_64) ;  /* 0x0000000000107947 */ /* 0x000fea0003800000 */
.L_x_63:
[----:B------:R-:W-:Y:S02]  /*34d0*/  MOV R0, 0xffffffff ;  /* 0xffffffff00007802 */ /* 0x000fe40000000f00 */
[----:B------:R-:W-:-:S03]  /*34e0*/  MOV R4, 0x3510 ;  /* 0x0000351000047802 */ /* 0x000fc60000000f00 */
[----:B------:R2:W-:Y:S04]  /*34f0*/  STS [UR6+0x1a0], R0 ;  /* 0x0001a000ff007988 */ /* 0x0005e80008000806 */
[----:B-12--5:R-:W-:Y:S05]  /*3500*/  CALL.REL.NOINC `($__internal_1_$__cuda_sm10x_tcgen05_guardrail_trap_phase_invalid_during_alloc) ;  /* 0x0000007000fc7944 */ /* 0x026fea0003c00000 */
.L_x_64:
[----:B------:R-:W-:Y:S05]  /*3510*/  WARPSYNC.ALL ;  /* 0x0000000000007948 */ /* 0x000fea0003800000 */
[----:B------:R-:W3:Y:S01]  /*3520*/  S2UR UR4, SR_CgaCtaId ;  /* 0x00000000000479c3 */ /* 0x000ee20000008800 */
[----:B------:R-:W-:Y:S01]  /*3530*/  UMOV UR17, 0x400 ;  /* 0x0000040000117882 */ /* 0x000fe20000000000 */
[----:B------:R-:W-:-:S06]  /*3540*/  NOP ;  /* 0x0000000000007918 */ /* 0x000fcc0000000000 */
[----:B------:R-:W-:Y:S06]  /*3550*/  BAR.ARV 0x6, 0xa0 ;  /* 0x0182800000007b1d */ /* 0x000fec0000002000 */
[----:B------:R-:W4:Y:S01]  /*3560*/  LDCU UR5, c[0x0][0x38c] ;  /* 0x00007180ff0577ac */ /* 0x000f220008000800 */
[----:B------:R-:W-:Y:S01]  /*3570*/  LOP3.LUT R2, R2, 0xffff, RZ, 0xc0, !PT ;  /* 0x0000ffff02027812 */ /* 0x000fe200078ec0ff */
[----:B------:R-:W-:Y:S01]  /*3580*/  IMAD.MOV.U32 R11, RZ, RZ, 0x1 ;  /* 0x00000001ff0b7424 */ /* 0x000fe200078e00ff */
[----:B------:R-:W-:Y:S01]  /*3590*/  CS2R R8, SRZ ;  /* 0x0000000000087805 */ /* 0x000fe2000001ff00 */
[----:B------:R-:W1:Y:S01]  /*35a0*/  LDCU UR8, c[0x0][0x38c] ;  /* 0x00007180ff0877ac */ /* 0x000e620008000800 */
[----:B------:R-:W-:Y:S01]  /*35b0*/  R2UR UR19, R2 ;  /* 0x00000000021372ca */ /* 0x000fe200000e0000 */
[----:B------:R-:W-:Y:S01]  /*35c0*/  IMAD.MOV.U32 R10, RZ, RZ, RZ ;  /* 0x000000ffff0a7224 */ /* 0x000fe200078e00ff */
[----:B------:R-:W-:Y:S01]  /*35d0*/  UMOV UR22, URZ ;  /* 0x000000ff00167c82 */ /* 0x000fe20008000000 */
[----:B------:R-:W-:Y:S01]  /*35e0*/  UMOV UR14, URZ ;  /* 0x000000ff000e7c82 */ /* 0x000fe20008000000 */
[----:B---3--:R-:W-:Y:S01]  /*35f0*/  ULEA UR17, UR4, UR17, 0x18 ;  /* 0x0000001104117291 */ /* 0x008fe2000f8ec0ff */
[----:B------:R-:W-:Y:S01]  /*3600*/  UMOV UR26, 0x0 ;  /* 0x00000000001a7882 */ /* 0x000fe20000000000 */
[----:B------:R-:W-:-:S02]  /*3610*/  UMOV UR27, 0x4400010 ;  /* 0x04400010001b7882 */ /* 0x000fc40000000000 */
[----:B------:R-:W-:Y:S02]  /*3620*/  UIADD3 UR6, UPT, UPT, UR17, 0x6400, URZ ;  /* 0x0000640011067890 */ /* 0x000fe4000fffe0ff */
[----:B------:R-:W-:Y:S02]  /*3630*/  UIADD3 UR7, UPT, UPT, UR17, 0x10400, URZ ;  /* 0x0001040011077890 */ /* 0x000fe4000fffe0ff */
[----:B----4-:R-:W-:Y:S01]  /*3640*/  UIADD3 UR5, UPT, UPT, UR5, 0x3f, URZ ;  /* 0x0000003f05057890 */ /* 0x010fe2000fffe0ff */
[----:B--2---:R-:W2:Y:S01]  /*3650*/  LDS R0, [UR17+0x1a0] ;  /* 0x0001a011ff007984 */ /* 0x004ea20008000800 */
[----:B------:R-:W-:Y:S02]  /*3660*/  USHF.R.U32.HI UR6, URZ, 0x4, UR6 ;  /* 0x00000004ff067899 */ /* 0x000fe40008011606 */
[----:B------:R-:W-:Y:S02]  /*3670*/  USHF.R.S32.HI UR4, URZ, 0x1f, UR5 ;  /* 0x0000001fff047899 */ /* 0x000fe40008011405 */
[----:B------:R-:W-:-:S02]  /*3680*/  ULOP3.LUT UR6, UR6, 0x3fff, URZ, 0xc0, !UPT ;  /* 0x00003fff06067892 */ /* 0x000fc4000f8ec0ff */
[----:B------:R-:W-:Y:S02]  /*3690*/  ULEA.HI UR4, UR4, UR5, URZ, 0x6 ;  /* 0x0000000504047291 */ /* 0x000fe4000f8f30ff */
[----:B------:R-:W-:Y:S02]  /*36a0*/  USHF.R.U32.HI UR5, URZ, 0x4, UR7 ;  /* 0x00000004ff057899 */ /* 0x000fe40008011607 */
[----:B------:R-:W-:Y:S02]  /*36b0*/  USHF.R.S32.HI UR28, URZ, 0x6, UR4 ;  /* 0x00000006ff1c7899 */ /* 0x000fe40008011404 */
[----:B------:R-:W-:Y:S02]  /*36c0*/  ULOP3.LUT UR5, UR5, 0x3fff, URZ, 0xc0, !UPT ;  /* 0x00003fff05057892 */ /* 0x000fe4000f8ec0ff */
[----:B------:R-:W-:Y:S02]  /*36d0*/  UISETP.LT.AND UP0, UPT, UR28, 0x1, UPT ;  /* 0x000000011c00788c */ /* 0x000fe4000bf01270 */
[----:B------:R-:W-:-:S02]  /*36e0*/  ULOP3.LUT UR20, UR6, 0x10000, URZ, 0xfc, !UPT ;  /* 0x0001000006147892 */ /* 0x000fc4000f8efcff */
[----:B------:R-:W-:Y:S02]  /*36f0*/  USEL UR29, UR28, 0x1, !UP0 ;  /* 0x000000011c1d7887 */ /* 0x000fe4000c000000 */
[----:B------:R-:W-:Y:S02]  /*3700*/  ULOP3.LUT UR21, UR5, 0x10000, URZ, 0xfc, !UPT ;  /* 0x0001000005157892 */ /* 0x000fe4000f8efcff */
[----:B------:R-:W-:Y:S02]  /*3710*/  UIADD3 UR29, UPT, UPT, -UR29, URZ, URZ ;  /* 0x000000ff1d1d7290 */ /* 0x000fe4000fffe1ff */
[----:B-1----:R-:W-:Y:S01]  /*3720*/  UISETP.GE.AND UP4, UPT, UR8, 0x1, UPT ;  /* 0x000000010800788c */ /* 0x002fe2000bf86270 */
[----:B------:R-:W-:Y:S01]  /*3730*/  UMOV UR24, 0x0 ;  /* 0x0000000000187882 */ /* 0x000fe20000000000 */
[----:B------:R-:W-:Y:S01]  /*3740*/  UMOV UR25, 0x4400010 ;  /* 0x0440001000197882 */ /* 0x000fe20000000000 */
[----:B--2---:R-:W-:-:S15]  /*3750*/  R2UR UR30, R0 ;  /* 0x00000000001e72ca */ /* 0x004fde00000e0000 */
.L_x_73:
[----:B------:R-:W-:Y:S02]  /*3760*/  LEA R0, R10, UR17, 0x3 ;  /* 0x000000110a007c11 */ /* 0x000fe4000f8e18ff */
[----:B------:R-:W-:Y:S02]  /*3770*/  SHF.L.U32 R5, R9, 0x1f, RZ ;  /* 0x0000001f09057819 */ /* 0x000fe400000006ff */
[----:B------:R-:W-:Y:S01]  /*3780*/  PLOP3.LUT P0, PT, PT, PT, UP4, 0x80, 0x8 ;  /* 0x000000000008781c */ /* 0x000fe20003f0f048 */
[----:B------:R-:W-:Y:S01]  /*3790*/  VIADD R3, R0, 0x100 ;  /* 0x0000010000037836 */ /* 0x000fe20000000000 */
[----:B-1----:R-:W1:Y:S02]  /*37a0*/  SYNCS.PHASECHK.TRANS64.TRYWAIT P1, [R0+URZ+0xf0], R5 ;  /* 0x0000f005000075a7 */ /* 0x002e6400080211ff */
[----:B-1-3--:R-:W-:Y:S09]  /*37b0*/  @!P1 BRA `(.L_x_67) ;  /* 0x0000006800549947 */ /* 0x00aff20003800000 */
.L_x_166:
[----:B------:R-:W-:Y:S01]  /*37c0*/  LEA R4, R10, UR17, 0x4 ;  /* 0x000000110a047c11 */ /* 0x000fe2000f8e20ff */
[----:B------:R-:W-:Y:S01]  /*37d0*/  @UP4 ULEA UR4, UR14, UR17, 0x3 ;  /* 0x000000110e044291 */ /* 0x000fe2000f8e18ff */
[----:B------:R-:W-:Y:S01]  /*37e0*/  PLOP3.LUT P2, PT, PT, PT, PT, 0x80, 0x8 ;  /* 0x000000000008781c */ /* 0x000fe20003f4f070 */
[----:B------:R-:W-:Y:S01]  /*37f0*/  ULEA UR23, UR22, UR17, 0x3 ;  /* 0x0000001116177291 */ /* 0x000fe2000f8e18ff */
[----:B------:R-:W-:Y:S02]  /*3800*/  PRMT R3, RZ, 0x654, R3 ;  /* 0x00000654ff037816 */ /* 0x000fe40000000003 */
[----:B-1----:R-:W1:Y:S01]  /*3810*/  LDS.128 R4, [R4+0x180] ;  /* 0x0001800004047984 */ /* 0x002e620000000c00 */
[----:B------:R-:W-:Y:S02]  /*3820*/  @P0 SHF.L.U32 R2, R8, 0x1f, RZ ;  /* 0x0000001f08020819 */ /* 0x000fe400000006ff */
[----:B------:R-:W-:Y:S01]  /*3830*/  SHF.L.U32 R0, R11, 0x1f, RZ ;  /* 0x0000001f0b007819 */ /* 0x000fe200000006ff */
[----:B------:R-:W-:Y:S01]  /*3840*/  @!PT LDS RZ, [RZ] ;  /* 0x00000000fffff984 */ /* 0x000fe20000000800 */
[----:B------:R-:W-:Y:S01]  /*3850*/  @!PT LDS RZ, [RZ] ;  /* 0x00000000fffff984 */ /* 0x000fe20000000800 */
[----:B------:R-:W-:Y:S01]  /*3860*/  @!PT LDS RZ, [RZ] ;  /* 0x00000000fffff984 */ /* 0x000fe20000000800 */
[----:B------:R-:W-:Y:S01]  /*3870*/  @!PT LDS RZ, [RZ] ;  /* 0x00000000fffff984 */ /* 0x000fe20000000800 */
[----:B------:R2:W-:Y:S06]  /*3880*/  MEMBAR.ALL.CTA ;  /* 0x0000000000007992 */ /* 0x0005ec0000008000 */
[----:B--2---:R-:W2:Y:S02]  /*3890*/  FENCE.VIEW.ASYNC.S ;  /* 0x00000000000073c6 */ /* 0x004ea40000000000 */
[----:B--2---:R2:W-:Y:S01]  /*38a0*/  SYNCS.ARRIVE.TRANS64.RED.A1T0 RZ, [R3+URZ], RZ ;  /* 0x000000ff03ff79a7 */ /* 0x0045e200081004ff */
[----:B------:R2:W3:Y:S01]  /*38b0*/  @P0 SYNCS.PHASECHK.TRANS64.TRYWAIT P2, [UR4], R2 ;  /* 0x00000002ff0005a7 */ /* 0x0004e20008041104 */
[----:B------:R-:W-:Y:S01]  /*38c0*/  ULEA.HI UR4, UR22, UR22, URZ, 0x1 ;  /* 0x0000001616047291 */ /* 0x000fe2000f8f08ff */
[----:B-1----:R-:W-:-:S03]  /*38d0*/  LOP3.LUT P1, RZ, R6, 0x1, RZ, 0xc0, !PT ;  /* 0x0000000106ff7812 */ /* 0x002fc6000782c0ff */
[----:B------:R-:W-:Y:S02]  /*38e0*/  USHF.L.U32 UR18, UR4, 0x7, URZ ;  /* 0x0000000704127899 */ /* 0x000fe400080006ff */
[----:B------:R-:W-:Y:S02]  /*38f0*/  ULOP3.LUT UR4, UR4, 0xffe, URZ, 0xc0, !UPT ;  /* 0x00000ffe04047892 */ /* 0x000fe4000f8ec0ff */
[----:B------:R-:W-:Y:S02]  /*3900*/  ULOP3.LUT UR18, UR18, 0xffffff00, URZ, 0xc0, !UPT ;  /* 0xffffff0012127892 */ /* 0x000fe4000f8ec0ff */
[----:B------:R-:W-:Y:S02]  /*3910*/  UIADD3 UR4, UPT, UPT, -UR4, UR22, URZ ;  /* 0x0000001604047290 */ /* 0x000fe4000fffe1ff */
[----:B------:R-:W-:Y:S01]  /*3920*/  UIADD3 UR18, UPT, UPT, UR30, UR18, URZ ;  /* 0x000000121e127290 */ /* 0x000fe2000fffe0ff */
[----:B------:R-:W1:Y:S03]  /*3930*/  SYNCS.PHASECHK.TRANS64.TRYWAIT P0, [UR23+0x130], R0 ;  /* 0x00013000ff0075a7 */ /* 0x000e660008001117 */
[----:B------:R-:W-:Y:S01]  /*3940*/  ULEA UR18, UR4, UR18, 0x14 ;  /* 0x0000001204127291 */ /* 0x000fe2000f8ea0ff */
[----:B-123--:R-:W-:Y:S11]  /*3950*/  @!P0 BRA `(.L_x_68) ;  /* 0x0000006800008947 */ /* 0x00eff60003800000 */
.L_x_168:
[----:B------:R-:W-:Y:S01]  /*3960*/  IADD3 R10, PT, PT, R10, 0x1, RZ ;  /* 0x000000010a0a7810 */ /* 0x000fe20007ffe0ff */
[----:B------:R-:W-:Y:S06]  /*3970*/  BRA.U !UP4, `(.L_x_69) ;  /* 0x000000010c987547 */ /* 0x000fec000b800000 */
[----:B------:R-:W-:Y:S01]  /*3980*/  UPLOP3.LUT UP2, UPT, UPT, UPT, UPT, 0x40, 0x4 ;  /* 0x000000000004789c */ /* 0x000fe20003f4e870 */
[----:B------:R-:W-:Y:S01]  /*3990*/  UMOV UR16, UR29 ;  /* 0x0000001d00107c82 */ /* 0x000fe20008000000 */
[----:B------:R-:W-:Y:S01]  /*39a0*/  UMOV UR15, UR28 ;  /* 0x0000001c000f7c82 */ /* 0x000fe20008000000 */
[----:B------:R-:W-:-:S08]  /*39b0*/  UMOV UR6, UR14 ;  /* 0x0000000e00067c82 */ /* 0x000fd00008000000 */
.L_x_72:
[----:B------:R-:W-:Y:S02]  /*39c0*/  UIADD3 UR16, UPT, UPT, UR16, 0x1, URZ ;  /* 0x0000000110107890 */ /* 0x000fe4000fffe0ff */
[----:B--2---:R-:W-:Y:S02]  /*39d0*/  ULEA UR5, UR6, UR17, 0x3 ;  /* 0x0000001106057291 */ /* 0x004fe4000f8e18ff */
[----:B------:R-:W-:Y:S01]  /*39e0*/  UISETP.NE.AND UP3, UPT, UR16, URZ, UPT ;  /* 0x000000ff1000728c */ /* 0x000fe2000bf65270 */
[----:B---3--:R-:W-:Y:S10]  /*39f0*/  @P2 BRA `(.L_x_70) ;  /* 0x00000000000c2947 */ /* 0x008ff40003800000 */
[----:B-1----:R-:W-:Y:S04]  /*3a00*/  SHF.L.U32 R3, R8, 0x1f, RZ ;  /* 0x0000001f08037819 */ /* 0x002fe800000006ff */
[----:B------:R-:W1:Y:S02]  /*3a10*/  SYNCS.PHASECHK.TRANS64.TRYWAIT P0, [UR5], R3 ;  /* 0x00000003ff0075a7 */ /* 0x000e640008001105 */
[----:B-1----:R-:W-:Y:S05]  /*3a20*/  @!P0 BRA `(.L_x_71) ;  /* 0x0000006400e48947 */ /* 0x002fea0003800000 */
.L_x_70:
[----:B------:R-:W-:Y:S01]  /*3a30*/  UISETP.NE.AND UP0, UPT, UR15, 0x1, UPT ;  /* 0x000000010f00788c */ /* 0x000fe2000bf05270 */
[----:B------:R-:W-:Y:S01]  /*3a40*/  PLOP3.LUT P2, PT, PT, PT, PT, 0x80, 0x8 ;  /* 0x000000000008781c */ /* 0x000fe20003f4f070 */
[----:B------:R-:W-:Y:S02]  /*3a50*/  UIADD3 UR4, UPT, UPT, UR6, 0x1, URZ ;  /* 0x0000000106047890 */ /* 0x000fe4000fffe0ff */
[----:B------:R-:W-:Y:S02]  /*3a60*/  ULEA UR12, UR6, UR21, 0xa ;  /* 0x00000015060c7291 */ /* 0x000fe4000f8e50ff */
[----:B------:R-:W-:Y:S01]  /*3a70*/  UISETP.NE.AND UP1, UPT, UR4, 0xa, UPT ;  /* 0x0000000a0400788c */ /* 0x000fe2000bf25270 */
[----:B------:R-:W-:Y:S01]  /*3a80*/  PLOP3.LUT P0, PT, PT, PT, UP0, 0x80, 0x8 ;  /* 0x000000000008781c */ /* 0x000fe20003f0f008 */
[----:B------:R-:W-:Y:S02]  /*3a90*/  UIADD3 UR10, UPT, UPT, UR12, 0x2, URZ ;  /* 0x000000020c0a7890 */ /* 0x000fe4000fffe0ff */
[----:B------:R-:W-:Y:S02]  /*3aa0*/  USEL UR7, URZ, 0x1, UP1 ;  /* 0x00000001ff077887 */ /* 0x000fe40008800000 */
[----:B------:R-:W-:Y:S02]  /*3ab0*/  USEL UR14, UR4, URZ, UP1 ;  /* 0x000000ff040e7287 */ /* 0x000fe40008800000 */
[----:B------:R-:W-:Y:S02]  /*3ac0*/  UIADD3 UR15, UPT, UPT, UR15, -0x1, URZ ;  /* 0xffffffff0f0f7890 */ /* 0x000fe4000fffe0ff */
[----:B------:R-:W-:Y:S01]  /*3ad0*/  @UP0 ULEA UR4, UR14, UR17, 0x3 ;  /* 0x000000110e040291 */ /* 0x000fe2000f8e18ff */
[----:B------:R-:W-:Y:S01]  /*3ae0*/  LOP3.LUT R8, R8, UR7, RZ, 0x3c, !PT ;  /* 0x0000000708087c12 */ /* 0x000fe2000f8e3cff */
[----:B------:R-:W-:Y:S01]  /*3af0*/  UIADD3 UR7, UPT, UPT, UR5, 0x50, URZ ;  /* 0x0000005005077890 */ /* 0x000fe2000fffe0ff */
[----:B------:R-:W-:Y:S02]  /*3b00*/  UMOV UR13, 0x80004020 ;  /* 0x80004020000d7882 */ /* 0x000fe40000000000 */
[----:B-1----:R-:W-:Y:S01]  /*3b10*/  @P0 SHF.L.U32 R0, R8, 0x1f, RZ ;  /* 0x0000001f08000819 */ /* 0x002fe200000006ff */
[----:B------:R-:W-:Y:S01]  /*3b20*/  UMOV UR5, 0x80004020 ;  /* 0x8000402000057882 */ /* 0x000fe20000000000 */
[----:B------:R-:W-:Y:S01]  /*3b30*/  UMOV UR11, 0x80004020 ;  /* 0x80004020000b7882 */ /* 0x000fe20000000000 */
[----:B------:R-:W-:Y:S01]  /*3b40*/  UMOV UR9, 0x80004020 ;  /* 0x8000402000097882 */ /* 0x000fe20000000000 */
[----:B------:R2:W3:Y:S01]  /*3b50*/  @P0 SYNCS.PHASECHK.TRANS64.TRYWAIT P2, [UR4], R0 ;  /* 0x00000000ff0005a7 */ /* 0x0004e20008041104 */
[----:B------:R-:W-:Y:S03]  /*3b60*/  ULEA UR4, UR6, UR20, 0x8 ;  /* 0x0000001406047291 */ /* 0x000fe6000f8e40ff */
[----:B------:R-:W-:Y:S01]  /*3b70*/  UMOV UR6, UR14 ;  /* 0x0000000e00067c82 */ /* 0x000fe20008000000 */
[----:B------:R-:W-:Y:S05]  /*3b80*/  UIADD3 UR8, UPT, UPT, UR4, 0x2, URZ ;  /* 0x0000000204087890 */ /* 0x000fea000fffe0ff */
[----:B------:R2:W-:Y:S01]  /*3b90*/  UTCQMMA gdesc[UR4], gdesc[UR12], tmem[UR18], tmem[UR26], idesc[UR27], UP2 ;  /* 0x00ff1a0c040075ea */ /* 0x0005e20009000312 */
[----:B------:R-:W-:Y:S03]  /*3ba0*/  UPLOP3.LUT UP2, UPT, UPT, UPT, UPT, 0x80, 0x8 ;  /* 0x000000000008789c */ /* 0x000fe60003f4f070 */
[----:B------:R2:W-:Y:S01]  /*3bb0*/  UTCQMMA gdesc[UR8], gdesc[UR10], tmem[UR18], tmem[UR24], idesc[UR25], UPT ;  /* 0x00ff180a080075ea */ /* 0x0005e2000b800312 */
[----:B------:R2:W-:Y:S01]  /*3bc0*/  UTCBAR.MULTICAST [UR7], URZ, UR19 ;  /* 0x000000ff070073e9 */ /* 0x0005e20008000813 */
[----:B------:R-:W-:Y:S06]  /*3bd0*/  BRA.U UP3, `(.L_x_72) ;  /* 0xfffffffd03787547 */ /* 0x000fec000b83ffff */
.L_x_69:
[----:B--2---:R-:W-:Y:S01]  /*3be0*/  UIADD3 UR4, UPT, UPT, UR22, 0x1, URZ ;  /* 0x0000000116047890 */ /* 0x004fe2000fffe0ff */
[C---:B------:R-:W-:Y:S01]  /*3bf0*/  ISETP.NE.AND P0, PT, R10.reuse, 0x2, PT ;  /* 0x000000020a00780c */ /* 0x040fe20003f05270 */
[----:B------:R-:W-:Y:S02]  /*3c00*/  UIADD3 UR5, UPT, UPT, UR23, 0x110, URZ ;  /* 0x0000011017057890 */ /* 0x000fe4000fffe0ff */
[----:B------:R-:W-:Y:S01]  /*3c10*/  UISETP.NE.AND UP0, UPT, UR4, 0x4, UPT ;  /* 0x000000040400788c */ /* 0x000fe2000bf05270 */
[----:B-1----:R-:W-:Y:S02]  /*3c20*/  SEL R0, RZ, 0x1, P0 ;  /* 0x00000001ff007807 */ /* 0x002fe40000000000 */
[----:B------:R-:W-:Y:S01]  /*3c30*/  SEL R10, R10, RZ, P0 ;  /* 0x000000ff0a0a7207 */ /* 0x000fe20000000000 */
[----:B------:R-:W-:Y:S01]  /*3c40*/  USEL UR6, URZ, 0x1, UP0 ;  /* 0x00000001ff067887 */ /* 0x000fe20008000000 */
[----:B------:R-:W-:Y:S01]  /*3c50*/  LOP3.LUT R9, R9, R0, RZ, 0x3c, !PT ;  /* 0x0000000009097212 */ /* 0x000fe200078e3cff */
[----:B------:R-:W-:Y:S01]  /*3c60*/  USEL UR22, UR4, URZ, UP0 ;  /* 0x000000ff04167287 */ /* 0x000fe20008000000 */
[----:B------:R1:W-:Y:S03]  /*3c70*/  UTCBAR [UR5], URZ ;  /* 0x000000ff050073e9 */ /* 0x0003e600080000ff */
[----:B------:R-:W-:Y:S01]  /*3c80*/  LOP3.LUT R11, R11, UR6, RZ, 0x3c, !PT ;  /* 0x000000060b0b7c12 */ /* 0x000fe2000f8e3cff */
[----:B------:R-:W-:Y:S07]  /*3c90*/  @P1 BRA `(.L_x_73) ;  /* 0xfffffff800b01947 */ /* 0x000fee000383ffff */
[----:B------:R-:W2:Y:S01]  /*3ca0*/  S2UR UR8, SR_CgaCtaId ;  /* 0x00000000000879c3 */ /* 0x000ea20000008800 */
[----:B------:R-:W-:Y:S01]  /*3cb0*/  ELECT P0, URZ, PT ;  /* 0x0000000000ff782f */ /* 0x000fe20003800000 */
[----:B------:R-:W-:Y:S01]  /*3cc0*/  IMAD.MOV.U32 R0, RZ, RZ, 0x1 ;  /* 0x00000001ff007424 */ /* 0x000fe200078e00ff */
[----:B------:R-:W-:Y:S01]  /*3cd0*/  UIADD3 UR17, UPT, UPT, UR17, 0x130, URZ ;  /* 0x0000013011117890 */ /* 0x000fe2000fffe0ff */
[----:B------:R-:W-:Y:S01]  /*3ce0*/  SHF.L.U32 R3, R11, 0x1f, RZ ;  /* 0x0000001f0b037819 */ /* 0x000fe200000006ff */
[----:B------:R-:W-:-:S03]  /*3cf0*/  UMOV UR4, 0x40 ;  /* 0x0000004000047882 */ /* 0x000fc60000000000 */
[----:B------:R-:W-:Y:S01]  /*3d00*/  UVIRTCOUNT.DEALLOC.SMPOOL 0x80 ;  /* 0x000000800000784c */ /* 0x000fe20000000000 */
[----:B--2---:R-:W-:Y:S02]  /*3d10*/  ULEA UR8, UR8, UR4, 0x18 ;  /* 0x0000000408087291 */ /* 0x004fe4000f8ec0ff */
[----:B------:R-:W-:-:S07]  /*3d20*/  ULEA UR4, UR22, UR17, 0x3 ;  /* 0x0000001116047291 */ /* 0x000fce000f8e18ff */
[----:B------:R2:W-:Y:S02]  /*3d30*/  @P0 STS.U8 [UR8+0x1c], R0 ;  /* 0x00001c00ff000988 */ /* 0x0005e40008000008 */
[----:B------:R-:W4:Y:S02]  /*3d40*/  SYNCS.PHASECHK.TRANS64.TRYWAIT P0, [UR4], R3 ;  /* 0x00000003ff0075a7 */ /* 0x000f240008001104 */
[----:B--2-4-:R-:W-:Y:S05]  /*3d50*/  @!P0 BRA `(.L_x_74) ;  /* 0x0000006400308947 */ /* 0x014fea0003800000 */
.L_x_171:
[----:B------:R-:W-:-:S04]  /*3d60*/  UIADD3 UR4, UPT, UPT, UR22, 0x1, URZ ;  /* 0x0000000116047890 */ /* 0x000fc8000fffe0ff */
[----:B------:R-:W-:-:S04]  /*3d70*/  UISETP.NE.AND UP0, UPT, UR4, 0x4, UPT ;  /* 0x000000040400788c */ /* 0x000fc8000bf05270 */
[----:B------:R-:W-:Y:S02]  /*3d80*/  USEL UR6, URZ, 0x1, UP0 ;  /* 0x00000001ff067887 */ /* 0x000fe40008000000 */
[----:B------:R-:W-:-:S04]  /*3d90*/  USEL UR4, UR4, URZ, UP0 ;  /* 0x000000ff04047287 */ /* 0x000fc80008000000 */
[----:B-1----:R-:W-:Y:S01]  /*3da0*/  ULEA UR5, UR4, UR17, 0x3 ;  /* 0x0000001104057291 */ /* 0x002fe2000f8e18ff */
[----:B------:R-:W-:-:S04]  /*3db0*/  LOP3.LUT R2, R11, UR6, RZ, 0x3c, !PT ;  /* 0x000000060b027c12 */ /* 0x000fc8000f8e3cff */
[----:B--2---:R-:W-:-:S04]  /*3dc0*/  SHF.L.U32 R3, R2, 0x1f, RZ ;  /* 0x0000001f02037819 */ /* 0x004fc800000006ff */
[----:B------:R-:W1:Y:S02]  /*3dd0*/  SYNCS.PHASECHK.TRANS64.TRYWAIT P0, [UR5], R3 ;  /* 0x00000003ff0075a7 */ /* 0x000e640008001105 */
[----:B-1----:R-:W-:Y:S05]  /*3de0*/  @!P0 BRA `(.L_x_75) ;  /* 0x0000006400248947 */ /* 0x002fea0003800000 */
.L_x_173:
        /* <DEDUP_REMOVED lines=9> */
.L_x_175:
[----:B------:R-:W-:-:S04]  /*3e80*/  UIADD3 UR4, UPT, UPT, UR4, 0x1, URZ ;  /* 0x0000000104047890 */ /* 0x000fc8000fffe0ff */
[----:B------:R-:W-:-:S04]  /*3e90*/  UISETP.NE.AND UP0, UPT, UR4, 0x4, UPT ;  /* 0x000000040400788c */ /* 0x000fc8000bf05270 */
[----:B------:R-:W-:Y:S02]  /*3ea0*/  USEL UR5, URZ, 0x1, UP0 ;  /* 0x00000001ff057887 */ /* 0x000fe40008000000 */
[----:B------:R-:W-:-:S04]  /*3eb0*/  USEL UR4, UR4, URZ, UP0 ;  /* 0x000000ff04047287 */ /* 0x000fc80008000000 */
[----:B------:R-:W-:Y:S01]  /*3ec0*/  ULEA UR4, UR4, UR17, 0x3 ;  /* 0x0000001104047291 */ /* 0x000fe2000f8e18ff */
[----:B-1----:R-:W-:-:S04]  /*3ed0*/  LOP3.LUT R3, R2, UR5, RZ, 0x3c, !PT ;  /* 0x0000000502037c12 */ /* 0x002fc8000f8e3cff */
[----:B------:R-:W-:-:S04]  /*3ee0*/  SHF.L.U32 R3, R3, 0x1f, RZ ;  /* 0x0000001f03037819 */ /* 0x000fc800000006ff */
[----:B------:R-:W1:Y:S02]  /*3ef0*/  SYNCS.PHASECHK.TRANS64.TRYWAIT P0, [UR4], R3 ;  /* 0x00000003ff0075a7 */ /* 0x000e640008001104 */
[----:B-1----:R-:W-:Y:S05]  /*3f00*/  @!P0 BRA `(.L_x_77) ;  /* 0x00000064000c8947 */ /* 0x002fea0003800000 */
.L_x_177:
[----:B------:R-:W-:Y:S01]  /*3f10*/  NOP ;  /* 0x0000000000007918 */ /* 0x000fe20000000000 */
[----:B-1----:R-:W1:Y:S01]  /*3f20*/  LDS R0, [UR8+0x14] ;  /* 0x00001408ff007984 */ /* 0x002e620008000800 */
[----:B------:R-:W-:Y:S01]  /*3f30*/  ULOP3.LUT UR4, UR30, 0xffff, URZ, 0xc0, !UPT ;  /* 0x0000ffff1e047892 */ /* 0x000fe2000f8ec0ff */
[----:B------:R-:W-:Y:S01]  /*3f40*/  UMOV UR5, 0xffff ;  /* 0x0000ffff00057882 */ /* 0x000fe20000000000 */
[----:B------:R-:W-:Y:S02]  /*3f50*/  UMOV UR6, 0x1 ;  /* 0x0000000100067882 */ /* 0x000fe40000000000 */
[----:B------:R-:W-:-:S04]  /*3f60*/  USHF.R.U32.HI UR4, URZ, 0x5, UR4 ;  /* 0x00000005ff047899 */ /* 0x000fc80008011604 */
[----:B------:R-:W-:Y:S02]  /*3f70*/  USHF.L.U32 UR5, UR5, UR4, URZ ;  /* 0x0000000405057299 */ /* 0x000fe400080006ff */
[----:B------:R-:W-:-:S04]  /*3f80*/  USHF.L.U32 UR4, UR6, UR4, URZ ;  /* 0x0000000406047299 */ /* 0x000fc800080006ff */
[----:B-1----:R-:W-:-:S04]  /*3f90*/  LOP3.LUT R0, R0, UR5, RZ, 0xc0, !PT ;  /* 0x0000000500007c12 */ /* 0x002fc8000f8ec0ff */
[----:B------:R-:W-:-:S13]  /*3fa0*/  ISETP.NE.AND P0, PT, R0, UR5, PT ;  /* 0x0000000500007c0c */ /* 0x000fda000bf05270 */
[----:B------:R-:W-:Y:S05]  /*3fb0*/  @P0 BRA `(.L_x_78) ;  /* 0x0000000000580947 */ /* 0x000fea0003800000 */
[----:B------:R-:W1:Y:S02]  /*3fc0*/  LDS R0, [UR8+0x18] ;  /* 0x00001808ff007984 */ /* 0x000e640008000800 */
[----:B-1----:R-:W-:-:S04]  /*3fd0*/  LOP3.LUT R0, R0, UR4, RZ, 0xc0, !PT ;  /* 0x0000000400007c12 */ /* 0x002fc8000f8ec0ff */
[----:B------:R-:W-:-:S13]  /*3fe0*/  ISETP.NE.AND P0, PT, R0, UR4, PT ;  /* 0x0000000400007c0c */ /* 0x000fda000bf05270 */
[----:B------:R-:W-:Y:S05]  /*3ff0*/  @P0 BRA `(.L_x_79) ;  /* 0x00000000003c0947 */ /* 0x000fea0003800000 */
[----:B------:R-:W1:Y:S01]  /*4000*/  S2R R2, SR_LANEID ;  /* 0x0000000000027919 */ /* 0x000e620000000000 */
[----:B------:R-:W-:Y:S01]  /*4010*/  ULOP3.LUT UR5, URZ, UR5, URZ, 0x33, !UPT ;  /* 0x00000005ff057292 */ /* 0x000fe2000f8e33ff */
[----:B------:R-:W-:Y:S01]  /*4020*/  LOP3.LUT R4, RZ, UR4, RZ, 0x33, !PT ;  /* 0x00000004ff047c12 */ /* 0x000fe2000f8e33ff */
[----:B------:R-:W-:Y:S02]  /*4030*/  VOTEU.ANY UR4, UPT, PT ;  /* 0x0000000000047886 */ /* 0x000fe400038e0100 */
[----:B------:R-:W-:Y:S01]  /*4040*/  UFLO.U32 UR4, UR4 ;  /* 0x00000004000472bd */ /* 0x000fe200080e0000 */
[----:B------:R-:W2:Y:S01]  /*4050*/  REDUX UR6, R4 ;  /* 0x00000000040673c4 */ /* 0x000ea20000000000 */
[----:B------:R-:W-:-:S06]  /*4060*/  IMAD.U32 R0, RZ, RZ, UR5 ;  /* 0x00000005ff007e24 */ /* 0x000fcc000f8e00ff */
[----:B------:R4:W-:Y:S01]  /*4070*/  UTCATOMSWS.AND URZ, UR5 ;  /* 0x0000000500ff79e3 */ /* 0x0009e20008000000 */
[----:B------:R-:W3:Y:S01]  /*4080*/  REDUX UR7, R0 ;  /* 0x00000000000773c4 */ /* 0x000ee20000000000 */
[----:B-1----:R-:W-:Y:S01]  /*4090*/  ISETP.EQ.U32.AND P0, PT, R2, UR4, PT ;  /* 0x0000000402007c0c */ /* 0x002fe2000bf02070 */
[----:B--2---:R-:W-:Y:S01]  /*40a0*/  IMAD.U32 R2, RZ, RZ, UR6 ;  /* 0x00000006ff027e24 */ /* 0x004fe2000f8e00ff */
[----:B---3--:R-:W-:-:S11]  /*40b0*/  MOV R3, UR7 ;  /* 0x0000000700037c02 */ /* 0x008fd60008000f00 */
[----:B------:R4:W-:Y:S04]  /*40c0*/  @P0 ATOMS.AND RZ, [UR8+0x14], R3 ;  /* 0x00001403ffff098c */ /* 0x0009e8000a800008 */
[----:B------:R4:W-:Y:S01]  /*40d0*/  @P0 ATOMS.AND RZ, [UR8+0x18], R2 ;  /* 0x00001802ffff098c */ /* 0x0009e2000a800008 */
[----:B------:R-:W-:Y:S05]  /*40e0*/  BRA `(.L_x_80) ;  /* 0x0000000000147947 */ /* 0x000fea0003800000 */
.L_x_79:
[----:B------:R-:W-:Y:S02]  /*40f0*/  MOV R2, 0x4110 ;  /* 0x0000411000027802 */ /* 0x000fe40000000f00 */
[----:B---3-5:R-:W-:Y:S05]  /*4100*/  CALL.REL.NOINC `($__internal_0_$__cuda_sm10x_tcgen05_guardrail_trap_col_being_dealloced_not_returned_by_alloc) ;  /* 0x0000006400f07944 */ /* 0x028fea0003c00000 */
[----:B------:R-:W-:Y:S05]  /*4110*/  BRA `(.L_x_80) ;  /* 0x0000000000087947 */ /* 0x000fea0003800000 */
.L_x_78:
[----:B------:R-:W-:Y:S02]  /*4120*/  MOV R2, 0x4140 ;  /* 0x0000414000027802 */ /* 0x000fe40000000f00 */
[----:B---3-5:R-:W-:Y:S05]  /*4130*/  CALL.REL.NOINC `($__internal_2_$__cuda_sm10x_tcgen05_guardrail_trap_unallocated_columns_being_dealloced) ;  /* 0x0000006400fc7944 */ /* 0x028fea0003c00000 */
.L_x_80:
[----:B------:R-:W-:Y:S01]  /*4140*/  NOP ;  /* 0x0000000000007918 */ /* 0x000fe20000000000 */
[----:B----4-:R-:W-:Y:S05]  /*4150*/  EXIT ;  /* 0x000000000000794d */ /* 0x010fea0003800000 */
.L_x_62:
[----:B------:R-:W-:-:S09]  /*4160*/  UISETP.NE.OR UP0, UPT, UR18, 0x3, !UP3 ;  /* 0x000000031200788c */ /* 0x000fd2000df05670 */
[----:B------:R-:W-:Y:S05]  /*4170*/  BRA.U UP0, `(.L_x_81) ;  /* 0x0000001100847547 */ /* 0x000fea000b800000 */
[----:B------:R-:W2:Y:S01]  /*4180*/  LDCU.64 UR4, c[0x0][0x888] ;  /* 0x00011100ff0477ac */ /* 0x000ea20008000a00 */
[----:B------:R-:W3:Y:S01]  /*4190*/  S2UR UR8, SR_CgaCtaId ;  /* 0x00000000000879c3 */ /* 0x000ee20000008800 */
[----:B------:R-:W-:Y:S02]  /*41a0*/  HFMA2 R9, -RZ, RZ, 0, 0 ;  /* 0x00000000ff097431 */ /* 0x000fe400000001ff */
[----:B------:R-:W-:Y:S01]  /*41b0*/  IMAD.MOV.U32 R11, RZ, RZ, 0x1 ;  /* 0x00000001ff0b7424 */ /* 0x000fe200078e00ff */
[----:B------:R-:W4:Y:S01]  /*41c0*/  LDCU UR40, c[0x0][0x370] ;  /* 0x00006e00ff2877ac */ /* 0x000f220008000800 */
[----:B------:R-:W-:Y:S01]  /*41d0*/  IMAD.MOV.U32 R10, RZ, RZ, RZ ;  /* 0x000000ffff0a7224 */ /* 0x000fe200078e00ff */
[----:B------:R-:W-:Y:S01]  /*41e0*/  MOV R3, 0x1000 ;  /* 0x0000100000037802 */ /* 0x000fe20000000f00 */
[----:B------:R-:W4:Y:S01]  /*41f0*/  LDCU.128 UR44, c[0x0][0xb10] ;  /* 0x00016200ff2c77ac */ /* 0x000f220008000c00 */
[----:B------:R-:W1:Y:S01]  /*4200*/  LDC.64 R12, c[0x0][0x348] ;  /* 0x0000d200ff0c7b82 */ /* 0x000e620000000a00 */
[----:B------:R-:W3:Y:S01]  /*4210*/  LDCU UR37, c[0x0][0x374] ;  /* 0x00006e80ff2577ac */ /* 0x000ee20008000800 */
[----:B------:R-:W3:Y:S01]  /*4220*/  LDCU.64 UR38, c[0x0][0x890] ;  /* 0x00011200ff2677ac */ /* 0x000ee20008000a00 */
[----:B------:R-:W3:Y:S01]  /*4230*/  LDCU UR15, c[0x0][0xb0c] ;  /* 0x00016180ff0f77ac */ /* 0x000ee20008000800 */
[----:B--2---:R-:W-:Y:S01]  /*4240*/  UISETP.NE.U32.AND UP0, UPT, UR4, URZ, UPT ;  /* 0x000000ff0400728c */ /* 0x004fe2000bf05070 */
[----:B------:R-:W2:Y:S01]  /*4250*/  LDCU UR54, c[0x0][0xb20] ;  /* 0x00016400ff3677ac */ /* 0x000ea20008000800 */
[----:B------:R-:W2:Y:S01]  /*4260*/  LDCU UR4, c[0x0][0xb30] ;  /* 0x00016600ff0477ac */ /* 0x000ea20008000800 */
[----:B------:R-:W-:Y:S01]  /*4270*/  UMOV UR21, 0x400 ;  /* 0x0000040000157882 */ /* 0x000fe20000000000 */
[----:B----4-:R-:W-:-:S02]  /*4280*/  UIMAD.WIDE.U32 UR52, UR40, UR44, URZ ;  /* 0x0000002c283472a5 */ /* 0x010fc4000f8e00ff */
[----:B---3--:R-:W-:Y:S02]  /*4290*/  UIMAD.WIDE.U32 UR6, UR37, UR47, URZ ;  /* 0x0000002f250672a5 */ /* 0x008fe4000f8e00ff */
[----:B------:R-:W-:Y:S02]  /*42a0*/  ULEA UR21, UR8, UR21, 0x18 ;  /* 0x0000001508157291 */ /* 0x000fe4000f8ec0ff */
[----:B------:R-:W-:Y:S02]  /*42b0*/  UISETP.NE.U32.AND UP6, UPT, UR38, URZ, UPT ;  /* 0x000000ff2600728c */ /* 0x000fe4000bfc5070 */
[----:B------:R-:W-:Y:S02]  /*42c0*/  UIADD3 UR43, UPT, UPT, UR21, 0xb8, URZ ;  /* 0x000000b8152b7890 */ /* 0x000fe4000fffe0ff */
[----:B------:R-:W-:Y:S02]  /*42d0*/  UIADD3 UR33, UPT, UPT, UR21, 0xa0, URZ ;  /* 0x000000a015217890 */ /* 0x000fe4000fffe0ff */
[----:B------:R-:W-:-:S02]  /*42e0*/  UIADD3 UR25, UPT, UPT, UR21, 0xa8, URZ ;  /* 0x000000a815197890 */ /* 0x000fc4000fffe0ff */
[----:B------:R-:W-:Y:S02]  /*42f0*/  UIADD3 UR17, UPT, UPT, UR21, 0xb0, URZ ;  /* 0x000000b015117890 */ /* 0x000fe4000fffe0ff */
[----:B------:R-:W-:Y:S02]  /*4300*/  UISETP.NE.AND.EX UP5, UPT, UR5, URZ, UPT, UP0 ;  /* 0x000000ff0500728c */ /* 0x000fe4000bfa5300 */
[----:B------:R-:W-:Y:S01]  /*4310*/  UISETP.NE.AND UP0, UPT, UR42, 0x1, UPT ;  /* 0x000000012a00788c */ /* 0x000fe2000bf05270 */
[----:B------:R-:W-:Y:S01]  /*4320*/  UMOV UR52, UR53 ;  /* 0x0000003500347c82 */ /* 0x000fe20008000000 */
[----:B------:R-:W-:Y:S01]  /*4330*/  UMOV UR51, UR7 ;  /* 0x0000000700337c82 */ /* 0x000fe20008000000 */
[----:B------:R-:W-:Y:S02]  /*4340*/  USEL UR41, URZ, 0x1, UP4 ;  /* 0x00000001ff297887 */ /* 0x000fe4000a000000 */
[----:B------:R-:W-:Y:S02]  /*4350*/  UISETP.NE.AND UP0, UPT, UR15, 0x1, UPT ;  /* 0x000000010f00788c */ /* 0x000fe4000bf05270 */
[----:B------:R-:W-:-:S02]  /*4360*/  UPLOP3.LUT UP4, UPT, UPT, UPT, UPT, 0x40, 0x4 ;  /* 0x000000000004789c */ /* 0x000fc40003f8e870 */
[----:B------:R-:W-:Y:S01]  /*4370*/  UISETP.GE.AND UP2, UPT, UR42, 0x1, UPT ;  /* 0x000000012a00788c */ /* 0x000fe2000bf46270 */
[----:B------:R-:W3:Y:S01]  /*4380*/  LDCU.64 UR22, c[0x0][0xb28] ;  /* 0x00016500ff1677ac */ /* 0x000ee20008000a00 */
[----:B------:R-:W-:Y:S02]  /*4390*/  UISETP.NE.AND.EX UP6, UPT, UR39, URZ, UPT, UP6 ;  /* 0x000000ff2700728c */ /* 0x000fe4000bfc5360 */
[----:B------:R-:W-:Y:S02]  /*43a0*/  UPRMT UR43, UR8, 0x654, UR43 ;  /* 0x00000654082b7896 */ /* 0x000fe4000800002b */
[----:B------:R-:W-:Y:S02]  /*43b0*/  UPRMT UR50, UR8, 0x654, UR33 ;  /* 0x0000065408327896 */ /* 0x000fe40008000021 */
[----:B------:R-:W-:Y:S02]  /*43c0*/  UPRMT UR49, UR8, 0x654, UR25 ;  /* 0x0000065408317896 */ /* 0x000fe40008000019 */
[----:B------:R-:W-:-:S02]  /*43d0*/  UPRMT UR48, UR8, 0x654, UR17 ;  /* 0x0000065408307896 */ /* 0x000fc40008000011 */
[----:B------:R-:W-:Y:S02]  /*43e0*/  USHF.R.U32.HI UR52, URZ, UR45, UR52 ;  /* 0x0000002dff347299 */ /* 0x000fe40008011634 */
[----:B--2---:R-:W-:Y:S02]  /*43f0*/  USHF.R.U32.HI UR51, URZ, UR54, UR51 ;  /* 0x00000036ff337299 */ /* 0x004fe40008011633 */
[----:B------:R-:W-:Y:S02]  /*4400*/  UISETP.NE.AND UP0, UPT, UR46, 0x1, UPT ;  /* 0x000000012e00788c */ /* 0x000fe4000bf05270 */
[----:B-1----:R-:W-:-:S11]  /*4410*/  UISETP.NE.AND UP3, UPT, UR4, 0x1, UPT ;  /* 0x000000010400788c */ /* 0x002fd6000bf65270 */
.L_x_92:
[C---:B------:R-:W-:Y:S02]  /*4420*/  LEA R8, R10.reuse, UR21, 0x3 ;  /* 0x000000150a087c11 */ /* 0x040fe4000f8e18ff */
[----:B------:R-:W-:Y:S02]  /*4430*/  SHF.L.U32 R5, R9, 0x1f, RZ ;  /* 0x0000001f09057819 */ /* 0x000fe400000006ff */
[----:B------:R-:W-:Y:S02]  /*4440*/  LEA R6, R10, UR21, 0x4 ;  /* 0x000000150a067c11 */ /* 0x000fe4000f8e20ff */
[----:B-1----:R-:W1:Y:S02]  /*4450*/  SYNCS.PHASECHK.TRANS64.TRYWAIT P0, [R8+URZ+0xf0], R5 ;  /* 0x0000f005080075a7 */ /* 0x002e6400080011ff */
[----:B-1----:R-:W-:Y:S05]  /*4460*/  @!P0 BRA `(.L_x_82) ;  /* 0x0000005c00cc8947 */ /* 0x002fea0003800000 */
.L_x_178:
[----:B-1----:R-:W1:Y:S01]  /*4470*/  LDS.128 R4, [R6+0x180] ;  /* 0x0001800006047984 */ /* 0x002e620000000c00 */
[----:B------:R-:W-:Y:S01]  /*4480*/  UISETP.GE.AND UP0, UPT, UR42, 0x1, UPT ;  /* 0x000000012a00788c */ /* 0x000fe2000bf06270 */
[----:B------:R-:W-:Y:S01]  /*4490*/  @!PT LDS RZ, [RZ] ;  /* 0x00000000fffff984 */ /* 0x000fe20000000800 */
[----:B------:R-:W-:Y:S01]  /*44a0*/  @!PT LDS RZ, [RZ] ;  /* 0x00000000fffff984 */ /* 0x000fe20000000800 */
[----:B------:R-:W-:Y:S01]  /*44b0*/  @!PT LDS RZ, [RZ] ;  /* 0x00000000fffff984 */ /* 0x000fe20000000800 */
[----:B------:R-:W-:Y:S01]  /*44c0*/  @!PT LDS RZ, [RZ] ;  /* 0x00000000fffff984 */ /* 0x000fe20000000800 */
[----:B------:R2:W-:Y:S06]  /*44d0*/  MEMBAR.ALL.CTA ;  /* 0x0000000000007992 */ /* 0x0005ec0000008000 */
[----:B--2---:R-:W2:Y:S01]  /*44e0*/  FENCE.VIEW.ASYNC.S ;  /* 0x00000000000073c6 */ /* 0x004ea20000000000 */
[----:B-1----:R-:W-:Y:S11]  /*44f0*/  LOP3.LUT P0, RZ, R6, 0x1, RZ, 0xc0, !PT ;  /* 0x0000000106ff7812 */ /* 0x002ff6000780c0ff */
[----:B------:R-:W-:Y:S02]  /*4500*/  @!UPT UIADD3 URZ, UPT, UPT, URZ, URZ, URZ ;  /* 0x000000fffffff290 */ /* 0x000fe4000fffe0ff */
[----:B--2---:R-:W-:Y:S01]  /*4510*/  VOTEU.ANY UP2, P0 ;  /* 0x0000000000ff7886 */ /* 0x004fe20000040100 */
[----:B------:R-:W-:Y:S11]  /*4520*/  PLOP3.LUT P0, PT, PT, PT, UP2, 0x80, 0x8 ;  /* 0x000000000008781c */ /* 0x000ff60003f0f028 */
[----:B------:R-:W-:Y:S02]  /*4530*/  @!UPT UIADD3 URZ, UPT, UPT, URZ, URZ, URZ ;  /* 0x000000fffffff290 */ /* 0x000fe4000fffe0ff */
[----:B------:R-:W-:Y:S02]  /*4540*/  @P0 SHF.R.U32.HI R0, RZ, 0x10, R5 ;  /* 0x00000010ff000819 */ /* 0x000fe40000011605 */
[----:B------:R-:W-:Y:S02]  /*4550*/  @P0 MOV R2, R4 ;  /* 0x0000000400020202 */ /* 0x000fe40000000f00 */
[----:B------:R-:W-:Y:S01]  /*4560*/  @P0 R2UR UR4, R0 ;  /* 0x00000000000402ca */ /* 0x000fe200000e0000 */
[----:B------:R-:W-:Y:S01]  /*4570*/  VIADD R0, R8, 0x100 ;  /* 0x0000010008007836 */ /* 0x000fe20000000000 */
[----:B------:R-:W-:Y:S02]  /*4580*/  @P0 LOP3.LUT R4, R5, 0xffff, RZ, 0xc0, !PT ;  /* 0x0000ffff05040812 */ /* 0x000fe400078ec0ff */
[----:B------:R-:W-:Y:S02]  /*4590*/  @P0 R2UR UR6, R2 ;  /* 0x00000000020602ca */ /* 0x000fe400000e0000 */
[----:B------:R-:W-:Y:S02]  /*45a0*/  PRMT R0, RZ, 0x654, R0 ;  /* 0x00000654ff007816 */ /* 0x000fe40000000000 */
[----:B------:R-:W-:Y:S02]  /*45b0*/  @P0 R2UR UR5, R4 ;  /* 0x00000000040502ca */ /* 0x000fe400000e0000 */
[----:B------:R1:W-:Y:S03]  /*45c0*/  SYNCS.ARRIVE.TRANS64.RED.A1T0 RZ, [R0+URZ], RZ ;  /* 0x000000ff00ff79a7 */ /* 0x0003e600081004ff */
[----:B------:R-:W-:Y:S04]  /*45d0*/  @UP2 UMOV UR29, UR4 ;  /* 0x00000004001d2c82 */ /* 0x000fe80008000000 */
[----:B------:R-:W-:Y:S04]  /*45e0*/  @UP2 UMOV UR14, UR6 ;  /* 0x00000006000e2c82 */ /* 0x000fe80008000000 */
[----:B------:R-:W-:Y:S01]  /*45f0*/  @UP2 UMOV UR13, UR5 ;  /* 0x00000005000d2c82 */ /* 0x000fe20008000000 */
[----:B------:R-:W-:Y:S05]  /*4600*/  BRA.U !UP0, `(.L_x_83) ;  /* 0x0000000108c07547 */ /* 0x000fea000b800000 */
[----:B------:R-:W-:Y:S02]  /*4610*/  UIMAD.WIDE.U32 UR18, UR13, UR47, URZ ;  /* 0x0000002f0d1272a5 */ /* 0x000fe4000f8e00ff */
[----:B------:R-:W-:Y:S02]  /*4620*/  UP2UR UR16, UPR, URZ, 0x4 ;  /* 0x00000004ff107883 */ /* 0x000fe40008000000 */
[----:B------:R-:W-:Y:S02]  /*4630*/  UISETP.NE.AND UP2, UPT, UR46, 0x1, UPT ;  /* 0x000000012e00788c */ /* 0x000fe4000bf45270 */
[----:B------:R-:W-:Y:S02]  /*4640*/  UIMAD.WIDE.U32 UR26, UR14, UR44, URZ ;  /* 0x0000002c0e1a72a5 */ /* 0x000fe4000f8e00ff */
[----:B------:R-:W-:Y:S02]  /*4650*/  USEL UR4, UR37, UR51, !UP2 ;  /* 0x0000003325047287 */ /* 0x000fe4000d000000 */
[----:B------:R-:W-:Y:S02]  /*4660*/  UISETP.NE.AND UP0, UPT, UR15, 0x1, UPT ;  /* 0x000000010f00788c */ /* 0x000fe4000bf05270 */
[----:B------:R-:W-:Y:S02]  /*4670*/  UP2UR UR20, UPR, URZ, 0x2 ;  /* 0x00000002ff147883 */ /* 0x000fe40008000000 */
[----:B------:R-:W-:Y:S02]  /*4680*/  UISETP.NE.AND UP1, UPT, UR42, 0x1, UPT ;  /* 0x000000012a00788c */ /* 0x000fe4000bf25270 */
[----:B---3--:R-:W-:Y:S02]  /*4690*/  UIMAD.WIDE.U32 UR8, UR4, UR22, URZ ;  /* 0x00000016040872a5 */ /* 0x008fe4000f8e00ff */
[----:B------:R-:W-:Y:S01]  /*46a0*/  USEL UR7, UR40, UR52, !UP0 ;  /* 0x0000003428077287 */ /* 0x000fe2000c000000 */
[----:B------:R-:W-:Y:S02]  /*46b0*/  UMOV UR5, UR19 ;  /* 0x0000001300057c82 */ /* 0x000fe40008000000 */
[----:B------:R-:W-:Y:S02]  /*46c0*/  USHF.R.U32.HI UR6, URZ, UR54, UR5 ;  /* 0x00000036ff067299 */ /* 0x000fe40008011605 */
[----:B------:R-:W-:Y:S02]  /*46d0*/  UIMAD.WIDE.U32 UR10, UR7, UR22, URZ ;  /* 0x00000016070a72a5 */ /* 0x000fe4000f8e00ff */
[----:B------:R-:W-:Y:S02]  /*46e0*/  USEL UR6, UR13, UR6, !UP2 ;  /* 0x000000060d067287 */ /* 0x000fe4000d000000 */
[----:B------:R-:W-:Y:S01]  /*46f0*/  UISETP.NE.AND UP2, UPT, UR16, URZ, UPT ;  /* 0x000000ff1000728c */ /* 0x000fe2000bf45270 */
[----:B------:R-:W-:Y:S02]  /*4700*/  UMOV UR5, UR27 ;  /* 0x0000001b00057c82 */ /* 0x000fe40008000000 */
[----:B------:R-:W-:Y:S03]  /*4710*/  USHF.R.U32.HI UR12, URZ, UR45, UR5 ;  /* 0x0000002dff0c7299 */ /* 0x000fe60008011605 */
[----:B------:R-:W-:Y:S02]  /*4720*/  UMOV UR5, UR9 ;  /* 0x0000000900057c82 */ /* 0x000fe40008000000 */
[----:B------:R-:W-:Y:S03]  /*4730*/  @UP1 USHF.R.U32.HI UR4, URZ, UR23, UR5 ;  /* 0x00000017ff041299 */ /* 0x000fe60008011605 */
[----:B------:R-:W-:Y:S01]  /*4740*/  UMOV UR5, UR11 ;  /* 0x0000000b00057c82 */ /* 0x000fe20008000000 */
[----:B------:R-:W-:Y:S02]  /*4750*/  UIMAD UR4, UR42, UR4, URZ ;  /* 0x000000042a0472a4 */ /* 0x000fe4000f8e02ff */
[----:B------:R-:W-:Y:S02]  /*4760*/  @UP1 USHF.R.U32.HI UR7, URZ, UR23, UR5 ;  /* 0x00000017ff071299 */ /* 0x000fe40008011605 */
[----:B------:R-:W-:Y:S02]  /*4770*/  USEL UR5, UR14, UR12, !UP0 ;  /* 0x0000000c0e057287 */ /* 0x000fe4000c000000 */
[----:B------:R-:W-:Y:S02]  /*4780*/  UIMAD.WIDE.U32 UR10, UR6, UR22, URZ ;  /* 0x00000016060a72a5 */ /* 0x000fe4000f8e00ff */
[----:B------:R-:W-:Y:S02]  /*4790*/  UIMAD UR8, UR42, UR7, URZ ;  /* 0x000000072a0872a4 */ /* 0x000fe4000f8e02ff */
[----:B------:R-:W-:Y:S03]  /*47a0*/  UISETP.GE.AND UP0, UPT, UR6, UR4, UPT ;  /* 0x000000040600728c */ /* 0x000fe6000bf06270 */
[----:B------:R-:W-:Y:S01]  /*47b0*/  UMOV UR4, UR11 ;  /* 0x0000000b00047c82 */ /* 0x000fe20008000000 */
[----:B------:R-:W-:Y:S02]  /*47c0*/  UISETP.GE.OR UP0, UPT, UR5, UR8, UP0 ;  /* 0x000000080500728c */ /* 0x000fe40008706670 */
[----:B------:R-:W-:Y:S02]  /*47d0*/  USHF.R.U32.HI UR4, URZ, UR23, UR4 ;  /* 0x00000017ff047299 */ /* 0x000fe40008011604 */
[----:B------:R-:W-:Y:S02]  /*47e0*/  UIMAD.WIDE.U32 UR8, UR5, UR22, URZ ;  /* 0x00000016050872a5 */ /* 0x000fe4000f8e00ff */
[----:B------:R-:W-:Y:S04]  /*47f0*/  USEL UR10, UR6, UR4, !UP1 ;  /* 0x00000004060a7287 */ /* 0x000fe8000c800000 */
[----:B------:R-:W-:Y:S01]  /*4800*/  UIADD3 UR11, UPT, UPT, -UR10, URZ, URZ ;  /* 0x000000ff0a0b7290 */ /* 0x000fe2000fffe1ff */
[----:B------:R-:W-:Y:S02]  /*4810*/  @!UP0 UMOV UR4, UR9 ;  /* 0x0000000900048c82 */ /* 0x000fe40008000000 */
[----:B------:R-:W-:Y:S02]  /*4820*/  @!UP0 USHF.R.U32.HI UR4, URZ, UR23, UR4 ;  /* 0x00000017ff048299 */ /* 0x000fe40008011604 */
[----:B------:R-:W-:Y:S02]  /*4830*/  UIMAD UR8, UR42, UR11, UR6 ;  /* 0x0000000b2a0872a4 */ /* 0x000fe4000f8e0206 */
[----:B------:R-:W-:Y:S02]  /*4840*/  @!UP0 USEL UR4, UR5, UR4, !UP1 ;  /* 0x0000000405048287 */ /* 0x000fe4000c800000 */
[----:B------:R-:W-:Y:S02]  /*4850*/  UISETP.NE.AND UP1, UPT, UR20, URZ, UPT ;  /* 0x000000ff1400728c */ /* 0x000fe4000bf25270 */
[----:B------:R-:W-:Y:S02]  /*4860*/  @!UP0 UIMAD UR8, UR7, UR8, UR4 ;  /* 0x00000008070882a4 */ /* 0x000fe4000f8e0204 */
[----:B------:R-:W-:Y:S02]  /*4870*/  @!UP0 UIADD3 UR9, UPT, UPT, UR10, -UR4, URZ ;  /* 0x800000040a098290 */ /* 0x000fe4000fffe0ff */
[----:B------:R-:W-:Y:S02]  /*4880*/  UIADD3 UR4, UPT, UPT, -UR5, URZ, URZ ;  /* 0x000000ff05047290 */ /* 0x000fe4000fffe1ff */
[----:B------:R-:W-:Y:S02]  /*4890*/  UIADD3 UR7, UPT, UPT, -UR6, URZ, URZ ;  /* 0x000000ff06077290 */ /* 0x000fe4000fffe1ff */
[----:B------:R-:W-:Y:S02]  /*48a0*/  @!UP0 UIMAD UR6, UR9, UR42, UR5 ;  /* 0x0000002a090682a4 */ /* 0x000fe4000f8e0205 */
[----:B------:R-:W-:Y:S02]  /*48b0*/  UIMAD UR14, UR15, UR4, UR14 ;  /* 0x000000040f0e72a4 */ /* 0x000fe4000f8e020e */
[----:B------:R-:W-:Y:S01]  /*48c0*/  UIMAD UR13, UR46, UR7, UR13 ;  /* 0x000000072e0d72a4 */ /* 0x000fe2000f8e020d */
[----:B------:R-:W-:Y:S02]  /*48d0*/  @!UP0 UMOV UR5, UR8 ;  /* 0x0000000800058c82 */ /* 0x000fe40008000000 */
[----:B------:R-:W-:Y:S02]  /*48e0*/  UIMAD UR14, UR5, UR15, UR14 ;  /* 0x0000000f050e72a4 */ /* 0x000fe4000f8e020e */
[----:B------:R-:W-:Y:S11]  /*48f0*/  UIMAD UR13, UR6, UR46, UR13 ;  /* 0x0000002e060d72a4 */ /* 0x000ff6000f8e020d */
[----:B------:R-:W-:Y:S01]  /*4900*/  @!UPT UIADD3 URZ, UPT, UPT, URZ, URZ, URZ ;  /* 0x000000fffffff290 */ /* 0x000fe2000fffe0ff */
.L_x_83:
[----:B------:R-:W2:Y:S01]  /*4910*/  @!UP3 LDCU.128 UR8, c[0x0][0xb10] ;  /* 0x00016200ff08b7ac */ /* 0x000ea20008000c00 */
[----:B------:R-:W-:Y:S02]  /*4920*/  ISETP.NE.U32.AND P0, PT, RZ, UR38, PT ;  /* 0x00000026ff007c0c */ /* 0x000fe4000bf05070 */
[----:B------:R-:W-:Y:S02]  /*4930*/  SHF.L.U32 R4, R11, 0x1f, RZ ;  /* 0x0000001f0b047819 */ /* 0x000fe400000006ff */
[----:B------:R-:W-:Y:S01]  /*4940*/  ISETP.NE.AND.EX P0, PT, RZ, UR39, PT, P0 ;  /* 0x00000027ff007c0c */ /* 0x000fe2000bf05300 */
[----:B------:R-:W4:Y:S01]  /*4950*/  @!UP3 LDCU UR5, c[0x0][0xb0c] ;  /* 0x00016180ff05b7ac */ /* 0x000f220008000800 */
[----:B------:R-:W-:Y:S02]  /*4960*/  USHF.L.U32 UR35, UR30, 0x6, URZ ;  /* 0x000000061e237899 */ /* 0x000fe400080006ff */
[----:B------:R-:W-:Y:S02]  /*4970*/  USHF.L.U32 UR34, UR31, 0x8, URZ ;  /* 0x000000081f227899 */ /* 0x000fe400080006ff */
[----:B--2---:R-:W-:Y:S07]  /*4980*/  UIMAD.WIDE.U32 UR6, UR14, UR8, URZ ;  /* 0x000000080e0672a5 */ /* 0x004fee000f8e00ff */
[----:B------:R-:W-:Y:S01]  /*4990*/  @!UP3 UMOV UR4, UR7 ;  /* 0x000000070004bc82 */ /* 0x000fe20008000000 */
[----:B----4-:R-:W-:Y:S02]  /*49a0*/  @!UP3 UISETP.NE.AND UP0, UPT, UR5, 0x1, UPT ;  /* 0x000000010500b88c */ /* 0x010fe4000bf05270 */
[----:B------:R-:W-:Y:S02]  /*49b0*/  @!UP3 USHF.R.U32.HI UR4, URZ, UR9, UR4 ;  /* 0x00000009ff04b299 */ /* 0x000fe40008011604 */
[----:B------:R-:W-:Y:S02]  /*49c0*/  UIMAD.WIDE.U32 UR6, UR13, UR11, URZ ;  /* 0x0000000b0d0672a5 */ /* 0x000fe4000f8e00ff */
[----:B------:R-:W-:Y:S02]  /*49d0*/  @!UP3 USEL UR8, UR14, UR4, !UP0 ;  /* 0x000000040e08b287 */ /* 0x000fe4000c000000 */
[----:B------:R-:W-:Y:S03]  /*49e0*/  @!UP3 UISETP.NE.AND UP0, UPT, UR10, 0x1, UPT ;  /* 0x000000010a00b88c */ /* 0x000fe6000bf05270 */
[----:B------:R-:W-:Y:S02]  /*49f0*/  @!UP3 UMOV UR6, UR7 ;  /* 0x000000070006bc82 */ /* 0x000fe40008000000 */
[----:B------:R-:W2:Y:S02]  /*4a00*/  @!UP3 LDCU UR4, c[0x0][0xb20] ;  /* 0x00016400ff04b7ac */ /* 0x000ea40008000800 */
[----:B--2---:R-:W-:Y:S04]  /*4a10*/  @!UP3 USHF.R.U32.HI UR6, URZ, UR4, UR6 ;  /* 0x00000004ff06b299 */ /* 0x004fe80008011606 */
[----:B------:R-:W-:Y:S04]  /*4a20*/  @!UP3 USEL UR6, UR13, UR6, !UP0 ;  /* 0x000000060d06b287 */ /* 0x000fe8000c000000 */
[----:B------:R-:W-:Y:S02]  /*4a30*/  @!UP3 UIADD3 UR4, UPT, UPT, -UR8, UR6, URZ ;  /* 0x000000060804b290 */ /* 0x000fe4000fffe1ff */
[----:B------:R-:W-:Y:S02]  /*4a40*/  @!UP3 UIADD3 UR6, UPT, UPT, UR8, -UR6, URZ ;  /* 0x800000060806b290 */ /* 0x000fe4000fffe0ff */
[----:B------:R-:W-:Y:S02]  /*4a50*/  @!UP3 UIMAD UR14, UR4, UR5, UR14 ;  /* 0x00000005040eb2a4 */ /* 0x000fe4000f8e020e */
[----:B------:R-:W-:Y:S01]  /*4a60*/  @!UP3 UIMAD UR13, UR6, UR10, UR13 ;  /* 0x0000000a060db2a4 */ /* 0x000fe2000f8e020d */
[----:B------:R-:W-:Y:S11]  /*4a70*/  BRA.U UP4, `(.L_x_84) ;  /* 0x0000000104107547 */ /* 0x000ff6000b800000 */
[----:B-1----:R-:W-:Y:S04]  /*4a80*/  MOV R0, UR41 ;  /* 0x0000002900007c02 */ /* 0x002fe80008000f00 */
[----:B------:R-:W-:Y:S04]  /*4a90*/  SHF.L.U32 R5, R0, 0x1f, RZ ;  /* 0x0000001f00057819 */ /* 0x000fe800000006ff */
[----:B------:R-:W1:Y:S02]  /*4aa0*/  SYNCS.PHASECHK.TRANS64.TRYWAIT P1, [UR21+0xe8], R5 ;  /* 0x0000e805ff0075a7 */ /* 0x000e640008021115 */
[----:B-1----:R-:W-:Y:S05]  /*4ab0*/  @!P1 BRA `(.L_x_85) ;  /* 0x00000058004c9947 */ /* 0x002fea0003800000 */
.L_x_84:
[----:B------:R-:W-:Y:S05]  /*4ac0*/  BRA.U !UP6, `(.L_x_86) ;  /* 0x000000010e387547 */ /* 0x000fea000b800000 */
[----:B------:R-:W-:Y:S01]  /*4ad0*/  UPLOP3.LUT UP1, UPT, UPT, UPT, UP5, 0x80, 0x8 ;  /* 0x000000000008789c */ /* 0x000fe20003f2f050 */
[----:B-1----:R-:W-:Y:S01]  /*4ae0*/  HFMA2 R0, -RZ, RZ, 0, 5.9604644775390625e-08 ;  /* 0x00000001ff007431 */ /* 0x002fe200000001ff */
[----:B------:R-:W1:Y:S01]  /*4af0*/  LDCU.64 UR8, c[0x0][0x358] ;  /* 0x00006b00ff0877ac */ /* 0x000e620008000a00 */
[----:B------:R-:W-:Y:S03]  /*4b00*/  IMAD.MOV.U32 R85, RZ, RZ, 0x1 ;  /* 0x00000001ff557424 */ /* 0x000fe600078e00ff */
[----:B------:R-:W-:Y:S05]  /*4b10*/  PLOP3.LUT P1, PT, PT, PT, UP1, 0x80, 0x8 ;  /* 0x000000000008781c */ /* 0x000fea0003f2f018 */
[----:B------:R-:W2:Y:S01]  /*4b20*/  @UP1 LDCU.64 UR4, c[0x0][0x888] ;  /* 0x00011100ff0417ac */ /* 0x000ea20008000a00 */
[----:B------:R-:W-:Y:S07]  /*4b30*/  @UP1 UIMAD UR6, UR36, UR38, URZ ;  /* 0x00000026240612a4 */ /* 0x000fee000f8e02ff */
[----:B------:R-:W-:Y:S01]  /*4b40*/  @!P1 PRMT R85, R0, 0x7610, R85 ;  /* 0x0000761000559816 */ /* 0x000fe20000000055 */
[----:B--2---:R-:W-:Y:S06]  /*4b50*/  @UP1 UIMAD.WIDE UR4, UR6, 0x4, UR4 ;  /* 0x00000004060418a5 */ /* 0x004fec000f8e0204 */
[----:B------:R-:W-:Y:S01]  /*4b60*/  IMAD.U32 R6, RZ, RZ, UR4 ;  /* 0x00000004ff067e24 */ /* 0x000fe2000f8e00ff */
[----:B------:R-:W-:Y:S04]  /*4b70*/  MOV R7, UR5 ;  /* 0x0000000500077c02 */ /* 0x000fe80008000f00 */
[----:B------:R-:W2:Y:S01]  /*4b80*/  @!UP1 LDCU UR4, c[0x0][0x880] ;  /* 0x00011000ff0497ac */ /* 0x000ea20008000800 */
[----:B-1---5:R4:W5:Y:S02]  /*4b90*/  @P1 LDG.E R41, desc[UR8][R6.64] ;  /* 0x0000000806291981 */ /* 0x022964000c1e1900 */
[----:B--2-4-:R-:W-:Y:S07]  /*4ba0*/  @!P1 IMAD.U32 R41, RZ, RZ, UR4 ;  /* 0x00000004ff299e24 */ /* 0x014fee000f8e00ff */
.L_x_86:
[----:B-----5:R-:W-:Y:S01]  /*4bb0*/  @!P0 FSETP.EQ.AND P2, PT, R41, RZ, PT ;  /* 0x000000ff2900820b */ /* 0x020fe20003f42000 */
[----:B------:R-:W-:Y:S01]  /*4bc0*/  @!UPT UIADD3 URZ, UPT, UPT, URZ, URZ, URZ ;  /* 0x000000fffffff290 */ /* 0x000fe2000fffe0ff */
[----:B------:R-:W-:Y:S11]  /*4bd0*/  @!P0 BRA `(.L_x_87) ;  /* 0x0000000000148947 */ /* 0x000ff60003800000 */
[----:B------:R-:W-:Y:S02]  /*4be0*/  LOP3.LUT P0, RZ, R85, 0xff, RZ, 0xc0, !PT ;  /* 0x000000ff55ff7812 */ /* 0x000fe4000780c0ff */
[----:B------:R-:W-:Y:S04]  /*4bf0*/  PLOP3.LUT P2, PT, PT, PT, UP1, 0x80, 0x8 ;  /* 0x000000000008781c */ /* 0x000fe80003f4f018 */
[----:B------:R-:W-:Y:S07]  /*4c00*/  PLOP3.LUT P2, PT, P2, PT, PT, 0x8, 0x80 ;  /* 0x000000000080781c */ /* 0x000fee000174e170 */
[----:B------:R-:W-:Y:S11]  /*4c10*/  @P0 FSETP.EQ.AND P2, PT, R41, RZ, PT ;  /* 0x000000ff2900020b */ /* 0x000ff60003f42000 */
[----:B------:R-:W-:Y:S02]  /*4c20*/  @!UPT UIADD3 URZ, UPT, UPT, URZ, URZ, URZ ;  /* 0x000000fffffff290 */ /* 0x000fe4000fffe0ff */
.L_x_87:
[----:B------:R-:W2:Y:S01]  /*4c30*/  SYNCS.PHASECHK.TRANS64.TRYWAIT P0, [UR21+0xc0], R4 ;  /* 0x0000c004ff0075a7 */ /* 0x000ea20008001115 */
[----:B------:R-:W-:Y:S04]  /*4c40*/  ELECT P1, URZ, PT ;  /* 0x0000000000ff782f */ /* 0x000fe80003820000 */
[----:B------:R-:W-:Y:S01]  /*4c50*/  PLOP3.LUT P1, PT, P2, P1, PT, 0xf2, 0x2f ;  /* 0x00000000002f781c */ /* 0x000fe20001723e72 */
[----:B------:R-:W-:Y:S01]  /*4c60*/  @!UPT UIADD3 URZ, UPT, UPT, URZ, URZ, URZ ;  /* 0x000000fffffff290 */ /* 0x000fe2000fffe0ff */
[----:B--2---:R-:W-:Y:S11]  /*4c70*/  @!P0 BRA `(.L_x_88) ;  /* 0x0000005400f48947 */ /* 0x004ff60003800000 */
.L_x_181:
[----:B------:R-:W-:Y:S01]  /*4c80*/  @!P1 IADD3 R2, P0, PT, R12, 0x580, RZ ;  /* 0x000005800c029810 */ /* 0x000fe20007f1e0ff */
[----:B------:R-:W-:Y:S01]  /*4c90*/  VOTEU.ALL UP0, P1 ;  /* 0x0000000000ff7886 */ /* 0x000fe20000800000 */
[----:B------:R-:W-:Y:S01]  /*4ca0*/  UMOV UR6, 0x0 ;  /* 0x0000000000067882 */ /* 0x000fe20000000000 */
[----:B------:R-:W-:Y:S01]  /*4cb0*/  UMOV UR7, 0x10000000 ;  /* 0x1000000000077882 */ /* 0x000fe20000000000 */
[----:B------:R-:W-:Y:S01]  /*4cc0*/  @!P1 R2UR UR5, R2 ;  /* 0x00000000020592ca */ /* 0x000fe200000e0000 */
[----:B-1----:R-:W-:Y:S01]  /*4cd0*/  @!P1 IMAD.X R0, RZ, RZ, R13, P0 ;  /* 0x000000ffff009224 */ /* 0x002fe200000e060d */
[----:B------:R-:W-:Y:S01]  /*4ce0*/  @!UP0 UIADD3 UR32, UPT, UPT, UR21, 0x200, URZ ;  /* 0x0000020015208890 */ /* 0x000fe2000fffe0ff */
[----:B------:R-:W-:Y:S03]  /*4cf0*/  VOTEU.ALL UP0, P1 ;  /* 0x0000000000ff7886 */ /* 0x000fe60000800000 */
[----:B------:R-:W-:Y:S01]  /*4d00*/  @!P1 R2UR UR4, R0 ;  /* 0x00000000000492ca */ /* 0x000fe200000e0000 */
[----:B------:R-:W-:Y:S06]  /*4d10*/  @!P1 IMAD.MOV.U32 R0, RZ, RZ, 0x1000 ;  /* 0x00001000ff009424 */ /* 0x000fec00078e00ff */
[----:B------:R-:W-:Y:S06]  /*4d20*/  IMAD.U32 R6, RZ, RZ, UR5 ;  /* 0x00000005ff067e24 */ /* 0x000fec000f8e00ff */
[----:B------:R-:W-:Y:S01]  /*4d30*/  IMAD.U32 R7, RZ, RZ, UR4 ;  /* 0x00000004ff077e24 */ /* 0x000fe2000f8e00ff */
[----:B------:R-:W-:Y:S04]  /*4d40*/  @!P1 R2UR UR4, R6 ;  /* 0x00000000060492ca */ /* 0x000fe800000e0000 */
[----:B------:R-:W-:Y:S11]  /*4d50*/  @!P1 R2UR UR5, R7 ;  /* 0x00000000070592ca */ /* 0x000ff600000e0000 */
[----:B------:R-:W-:Y:S02]  /*4d60*/  @!UPT UIADD3 URZ, UPT, UPT, URZ, URZ, URZ ;  /* 0x000000fffffff290 */ /* 0x000fe4000fffe0ff */
[----:B------:R1:W-:Y:S01]  /*4d70*/  @!UP0 UTMALDG.3D [UR32], [UR4], desc[UR6] ;  /* 0x00000620040085b4 */ /* 0x0003e20008011000 */
[----:B------:R1:W-:Y:S01]  /*4d80*/  @!P1 SYNCS.ARRIVE.TRANS64.RED.A0TR RZ, [UR21+0xa0], R0 ;  /* 0x0000a000ffff99a7 */ /* 0x0003e20008300415 */
[----:B------:R-:W-:Y:S01]  /*4d90*/  SYNCS.ARRIVE.TRANS64.RED.A1T0 RZ, [UR50], RZ ;  /* 0x000000ffffff79a7 */ /* 0x000fe20008100432 */
[----:B------:R-:W2:Y:S02]  /*4da0*/  SYNCS.PHASECHK.TRANS64.TRYWAIT P0, [UR21+0xc8], R4 ;  /* 0x0000c804ff0075a7 */ /* 0x000ea40008001115 */
[----:B-12---:R-:W-:Y:S05]  /*4db0*/  @!P0 BRA `(.L_x_89) ;  /* 0x0000005400bc8947 */ /* 0x006fea0003800000 */
.L_x_183:
[----:B------:R-:W-:Y:S01]  /*4dc0*/  @!P1 IADD3 R2, P0, PT, R12, 0x580, RZ ;  /* 0x000005800c029810 */ /* 0x000fe20007f1e0ff */
[----:B------:R-:W-:Y:S01]  /*4dd0*/  VOTEU.ALL UP0, P1 ;  /* 0x0000000000ff7886 */ /* 0x000fe20000800000 */
[----:B------:R-:W-:Y:S01]  /*4de0*/  UMOV UR6, 0x0 ;  /* 0x0000000000067882 */ /* 0x000fe20000000000 */
[----:B------:R-:W-:Y:S01]  /*4df0*/  UMOV UR7, 0x10000000 ;  /* 0x1000000000077882 */ /* 0x000fe20000000000 */
[----:B------:R-:W-:Y:S01]  /*4e00*/  @!P1 R2UR UR5, R2 ;  /* 0x00000000020592ca */ /* 0x000fe200000e0000 */
[----:B------:R-:W-:Y:S01]  /*4e10*/  @!P1 IMAD.X R0, RZ, RZ, R13, P0 ;  /* 0x000000ffff009224 */ /* 0x000fe200000e060d */
[----:B------:R-:W-:Y:S02]  /*4e20*/  @!UP0 UIADD3 UR26, UPT, UPT, UR34, 0x40, URZ ;  /* 0x00000040221a8890 */ /* 0x000fe4000fffe0ff */
[----:B------:R-:W-:Y:S02]  /*4e30*/  @!UP0 UIADD3 UR24, UPT, UPT, UR21, 0x1200, URZ ;  /* 0x0000120015188890 */ /* 0x000fe4000fffe0ff */
[----:B------:R-:W-:Y:S01]  /*4e40*/  @!P1 R2UR UR4, R0 ;  /* 0x00000000000492ca */ /* 0x000fe200000e0000 */
[----:B------:R-:W-:Y:S01]  /*4e50*/  VOTEU.ALL UP0, P1 ;  /* 0x0000000000ff7886 */ /* 0x000fe20000800000 */
[----:B------:R-:W-:Y:S01]  /*4e60*/  @!P1 IMAD.MOV.U32 R0, RZ, RZ, 0x1000 ;  /* 0x00001000ff009424 */ /* 0x000fe200078e00ff */
[----:B------:R-:W-:Y:S01]  /*4e70*/  UMOV UR27, UR35 ;  /* 0x00000023001b7c82 */ /* 0x000fe20008000000 */
[----:B------:R-:W-:Y:S03]  /*4e80*/  UMOV UR28, UR36 ;  /* 0x00000024001c7c82 */ /* 0x000fe60008000000 */
        /* <DEDUP_REMOVED lines=8> */
[----:B------:R-:W4:Y:S02]  /*4f10*/  SYNCS.PHASECHK.TRANS64.TRYWAIT P0, [UR21+0xd0], R4 ;  /* 0x0000d004ff0075a7 */ /* 0x000f240008001115 */
[----:B--2-4-:R-:W-:Y:S05]  /*4f20*/  @!P0 BRA `(.L_x_90) ;  /* 0x0000005400788947 */ /* 0x014fea0003800000 */
.L_x_185:
[----:B------:R-:W-:Y:S01]  /*4f30*/  @!P1 IADD3 R2, P0, PT, R12, 0x580, RZ ;  /* 0x000005800c029810 */ /* 0x000fe20007f1e0ff */
[----:B------:R-:W-:Y:S01]  /*4f40*/  VOTEU.ALL UP0, P1 ;  /* 0x0000000000ff7886 */ /* 0x000fe20000800000 */
[----:B------:R-:W-:Y:S01]  /*4f50*/  UMOV UR6, 0x0 ;  /* 0x0000000000067882 */ /* 0x000fe20000000000 */
[----:B------:R-:W-:Y:S01]  /*4f60*/  UMOV UR7, 0x10000000 ;  /* 0x1000000000077882 */ /* 0x000fe20000000000 */
[----:B------:R-:W-:Y:S01]  /*4f70*/  @!P1 R2UR UR5, R2 ;  /* 0x00000000020592ca */ /* 0x000fe200000e0000 */
[----:B------:R-:W-:Y:S01]  /*4f80*/  @!P1 IMAD.X R0, RZ, RZ, R13, P0 ;  /* 0x000000ffff009224 */ /* 0x000fe200000e060d */
[----:B------:R-:W-:Y:S01]  /*4f90*/  @!UP0 UIADD3 UR18, UPT, UPT, UR34, 0x80, URZ ;  /* 0x0000008022128890 */ /* 0x000fe2000fffe0ff */
[----:B------:R-:W-:Y:S01]  /*4fa0*/  VIADD R10, R10, 0x1 ;  /* 0x000000010a0a7836 */ /* 0x000fe20000000000 */
        /* <DEDUP_REMOVED lines=16> */
.L_x_187:
[----:B------:R-:W-:Y:S01]  /*50b0*/  @!P1 IADD3 R2, P0, PT, R12, 0x580, RZ ;  /* 0x000005800c029810 */ /* 0x000fe20007f1e0ff */
[----:B------:R-:W-:Y:S01]  /*50c0*/  VOTEU.ALL UP0, P1 ;  /* 0x0000000000ff7886 */ /* 0x000fe20000800000 */
[----:B------:R-:W-:Y:S01]  /*50d0*/  UMOV UR6, 0x0 ;  /* 0x0000000000067882 */ /* 0x000fe20000000000 */
[----:B------:R-:W-:Y:S01]  /*50e0*/  UMOV UR7, 0x10000000 ;  /* 0x1000000000077882 */ /* 0x000fe20000000000 */
[----:B------:R-:W-:Y:S01]  /*50f0*/  @!P1 R2UR UR5, R2 ;  /* 0x00000000020592ca */ /* 0x000fe200000e0000 */
[----:B------:R-:W-:Y:S01]  /*5100*/  @!P1 IMAD.X R0, RZ, RZ, R13, P0 ;  /* 0x000000ffff009224 */ /* 0x000fe200000e060d */
[----:B------:R-:W-:Y:S01]  /*5110*/  @!UP0 UIADD3 UR10, UPT, UPT, UR34, 0xc0, URZ ;  /* 0x000000c0220a8890 */ /* 0x000fe2000fffe0ff */
[----:B------:R-:W-:Y:S01]  /*5120*/  R2UR UR16, R87 ;  /* 0x00000000571072ca */ /* 0x000fe200000e0000 */
[----:B------:R-:W-:Y:S01]  /*5130*/  @!UP0 UIADD3 UR8, UPT, UPT, UR21, 0x3200, URZ ;  /* 0x0000320015088890 */ /* 0x000fe2000fffe0ff */
[----:B------:R-:W-:Y:S01]  /*5140*/  ISETP.NE.AND P0, PT, R10, 0x2, PT ;  /* 0x000000020a00780c */ /* 0x000fe20003f05270 */
[----:B------:R-:W-:Y:S01]  /*5150*/  @!UP0 UIADD3 UR9, UPT, UPT, UR21, 0xb8, URZ ;  /* 0x000000b815098890 */ /* 0x000fe2000fffe0ff */
[----:B------:R-:W-:Y:S01]  /*5160*/  @!P1 R2UR UR4, R0 ;  /* 0x00000000000492ca */ /* 0x000fe200000e0000 */
[----:B------:R-:W-:Y:S01]  /*5170*/  VOTEU.ALL UP0, P1 ;  /* 0x0000000000ff7886 */ /* 0x000fe20000800000 */
[----:B------:R-:W-:Y:S01]  /*5180*/  UMOV UR11, UR35 ;  /* 0x00000023000b7c82 */ /* 0x000fe20008000000 */
[----:B------:R-:W-:Y:S01]  /*5190*/  UMOV UR12, UR36 ;  /* 0x00000024000c7c82 */ /* 0x000fe20008000000 */
[----:B------:R-:W-:Y:S01]  /*51a0*/  SEL R0, RZ, 0x1, P0 ;  /* 0x00000001ff007807 */ /* 0x000fe20000000000 */
[----:B------:R-:W-:Y:S01]  /*51b0*/  UIADD3 UR31, UPT, UPT, UR13, UR59, URZ ;  /* 0x0000003b0d1f7290 */ /* 0x000fe2000fffe0ff */
[----:B-1----:R-:W-:Y:S01]  /*51c0*/  IMAD.U32 R4, RZ, RZ, UR5 ;  /* 0x00000005ff047e24 */ /* 0x002fe2000f8e00ff */
[----:B------:R-:W-:Y:S01]  /*51d0*/  LOP3.LUT R11, R11, 0x1, RZ, 0x3c, !PT ;  /* 0x000000010b0b7812 */ /* 0x000fe200078e3cff */
[----:B------:R-:W-:Y:S01]  /*51e0*/  UMOV UR36, UR29 ;  /* 0x0000001d00247c82 */ /* 0x000fe20008000000 */
[----:B------:R-:W-:Y:S01]  /*51f0*/  LOP3.LUT R9, R9, R0, RZ, 0x3c, !PT ;  /* 0x0000000009097212 */ /* 0x000fe200078e3cff */
[----:B------:R-:W-:Y:S01]  /*5200*/  UIADD3 UR30, UPT, UPT, UR14, UR16, URZ ;  /* 0x000000100e1e7290 */ /* 0x000fe2000fffe0ff */
[----:B------:R-:W-:Y:S01]  /*5210*/  SEL R10, R10, RZ, P0 ;  /* 0x000000ff0a0a7207 */ /* 0x000fe20000000000 */
[----:B------:R-:W-:Y:S01]  /*5220*/  UPLOP3.LUT UP4, UPT, UPT, UPT, UPT, 0x80, 0x8 ;  /* 0x000000000008789c */ /* 0x000fe20003f8f070 */
[----:B------:R-:W-:Y:S01]  /*5230*/  IMAD.U32 R5, RZ, RZ, UR4 ;  /* 0x00000004ff057e24 */ /* 0x000fe2000f8e00ff */
[----:B------:R-:W-:Y:S04]  /*5240*/  @!P1 R2UR UR4, R4 ;  /* 0x00000000040492ca */ /* 0x000fe800000e0000 */
[----:B------:R-:W-:Y:S11]  /*5250*/  @!P1 R2UR UR5, R5 ;  /* 0x00000000050592ca */ /* 0x000ff600000e0000 */
[----:B------:R-:W-:Y:S02]  /*5260*/  @!UPT UIADD3 URZ, UPT, UPT, URZ, URZ, URZ ;  /* 0x000000fffffff290 */ /* 0x000fe4000fffe0ff */
[----:B------:R1:W-:Y:S01]  /*5270*/  @!UP0 UTMALDG.3D [UR8], [UR4], desc[UR6] ;  /* 0x00000608040085b4 */ /* 0x0003e20008011000 */
[----:B------:R1:W-:Y:S01]  /*5280*/  @!P1 SYNCS.ARRIVE.TRANS64.RED.A0TR RZ, [UR21+0xb8], R3 ;  /* 0x0000b803ffff99a7 */ /* 0x0003e20008300415 */
[----:B------:R-:W-:Y:S01]  /*5290*/  SYNCS.ARRIVE.TRANS64.RED.A1T0 RZ, [UR43], RZ ;  /* 0x000000ffffff79a7 */ /* 0x000fe2000810042b */
[----:B------:R-:W-:Y:S05]  /*52a0*/  BRA.U UP2, `(.L_x_92) ;  /* 0xfffffff1025c7547 */ /* 0x000fea000b83ffff */
[----:B-1----:R-:W-:-:S04]  /*52b0*/  SHF.L.U32 R3, R11, 0x1f, RZ ;  /* 0x0000001f0b037819 */ /* 0x002fc800000006ff */
[----:B------:R-:W1:Y:S02]  /*52c0*/  SYNCS.PHASECHK.TRANS64.TRYWAIT P0, [UR21+0xc0], R3 ;  /* 0x0000c003ff0075a7 */ /* 0x000e640008001115 */
[----:B-1----:R-:W-:Y:S05]  /*52d0*/  @!P0 BRA `(.L_x_93) ;  /* 0x0000005000bc8947 */ /* 0x002fea0003800000 */
.L_x_189:
[----:B------:R-:W2:Y:S02]  /*52e0*/  SYNCS.PHASECHK.TRANS64.TRYWAIT P0, [UR21+0xc8], R3 ;  /* 0x0000c803ff0075a7 */ /* 0x000ea40008001115 */
[----:B--2---:R-:W-:Y:S05]  /*52f0*/  @!P0 BRA `(.L_x_94) ;  /* 0x0000005000cc8947 */ /* 0x004fea0003800000 */
.L_x_191:
[----:B------:R-:W2:Y:S02]  /*5300*/  SYNCS.PHASECHK.TRANS64.TRYWAIT P0, [UR21+0xd0], R3 ;  /* 0x0000d003ff0075a7 */ /* 0x000ea40008001115 */
[----:B--2---:R-:W-:Y:S05]  /*5310*/  @!P0 BRA `(.L_x_95) ;  /* 0x0000005000dc8947 */ /* 0x004fea0003800000 */
.L_x_193:
[----:B-1----:R-:W-:-:S07]  /*5320*/  MOV R0, UR21 ;  /* 0x0000001500007c02 */ /* 0x002fce0008000f00 */
.L_x_96:
[----:B-1----:R-:W-:-:S04]  /*5330*/  SHF.L.U32 R3, R11, 0x1f, RZ ;  /* 0x0000001f0b037819 */ /* 0x002fc800000006ff */
[----:B------:R1:W2:Y:S03]  /*5340*/  SYNCS.PHASECHK.TRANS64.TRYWAIT P0, [R0+URZ+0xd8], R3 ;  /* 0x0000d803000075a7 */ /* 0x0002a600080011ff */
[----:B--2---:R-:W-:Y:S05]  /*5350*/  @!P0 NANOSLEEP.SYNCS 0x989680 ;  /* 0x009896800000895d */ /* 0x004fea0003900000 */
[----:B------:R-:W2:Y:S02]  /*5360*/  @!P0 SYNCS.PHASECHK.TRANS64 P0, [R0+URZ+0xd8], R3 ;  /* 0x0000d803000085a7 */ /* 0x000ea400080010ff */
[----:B--23--:R-:W-:Y:S05]  /*5370*/  @P0 EXIT ;  /* 0x000000000000094d */ /* 0x00cfea0003800000 */
[----:B------:R-:W-:Y:S05]  /*5380*/  BRA `(.L_x_96) ;  /* 0xfffffffc00e87947 */ /* 0x000fea000383ffff */
.L_x_81:
[----:B------:R-:W-:-:S06]  /*5390*/  UISETP.GE.AND UP0, UPT, UR18, 0x4, UPT ;  /* 0x000000041200788c */ /* 0x000fcc000bf06270 */
[----:B------:R-:W-:-:S13]  /*53a0*/  PLOP3.LUT P0, PT, PT, PT, UP0, 0x80, 0x8 ;  /* 0x000000000008781c */ /* 0x000fda0003f0f008 */
[----:B-1----:R-:W-:Y:S05]  /*53b0*/  @!P0 EXIT ;  /* 0x000000000000894d */ /* 0x002fea0003800000 */
[----:B------:R-:W1:Y:S08]  /*53c0*/  S2UR UR4, SR_CgaCtaId ;  /* 0x00000000000479c3 */ /* 0x000e700000008800 */
[----:B------:R-:W-:Y:S01]  /*53d0*/  BAR.SYNC.DEFER_BLOCKING 0x6, 0xa0 ;  /* 0x0182800000007b1d */ /* 0x000fe20000010000 */
[C---:B------:R-:W-:Y:S01]  /*53e0*/  IMAD.SHL.U32 R7, R95.reuse, 0x40, RZ ;  /* 0x000000405f077824 */ /* 0x040fe200078e00ff */
[C---:B------:R-:W-:Y:S01]  /*53f0*/  LOP3.LUT R97, R95.reuse, 0x60, RZ, 0xc0, !PT ;  /* 0x000000605f617812 */ /* 0x040fe200078ec0ff */
[----:B------:R-:W-:-:S02]  /*5400*/  IMAD.SHL.U32 R4, R95, 0x20, RZ ;  /* 0x000000205f047824 */ /* 0x000fc400078e00ff */
[----:B------:R-:W-:Y:S02]  /*5410*/  HFMA2 R36, -RZ, RZ, 0, 0 ;  /* 0x00000000ff247431 */ /* 0x000fe400000001ff */
[----:B------:R-:W-:Y:S01]  /*5420*/  IMAD.SHL.U32 R6, R95, 0x2, RZ ;  /* 0x000000025f067824 */ /* 0x000fe200078e00ff */
[----:B------:R-:W-:Y:S01]  /*5430*/  UMOV UR44, 0x400 ;  /* 0x00000400002c7882 */ /* 0x000fe20000000000 */
[----:B------:R-:W2:Y:S01]  /*5440*/  LDC.64 R82, c[0x0][0x8b0] ;  /* 0x00022c00ff527b82 */ /* 0x000ea20000000a00 */
[----:B------:R-:W-:Y:S01]  /*5450*/  LOP3.LUT R5, R7, 0x180, RZ, 0xc0, !PT ;  /* 0x0000018007057812 */ /* 0x000fe200078ec0ff */
[----:B------:R-:W-:Y:S01]  /*5460*/  IMAD.U32 R37, R95, 0x10000, RZ ;  /* 0x000100005f257824 */ /* 0x000fe200078e00ff */
[----:B------:R-:W-:Y:S01]  /*5470*/  LOP3.LUT R4, R4, 0xc00, RZ, 0xc0, !PT ;  /* 0x00000c0004047812 */ /* 0x000fe200078ec0ff */
[----:B------:R-:W-:Y:S01]  /*5480*/  IMAD.MOV.U32 R94, RZ, RZ, RZ ;  /* 0x000000ffff5e7224 */ /* 0x000fe200078e00ff */
[----:B------:R-:W-:Y:S01]  /*5490*/  LOP3.LUT R6, R5, 0x20, R6, 0xf8, !PT ;  /* 0x0000002005067812 */ /* 0x000fe200078ef806 */
[----:B------:R-:W-:Y:S01]  /*54a0*/  IMAD.SHL.U32 R5, R95, 0x8, RZ ;  /* 0x000000085f057824 */ /* 0x000fe200078e00ff */
[----:B------:R-:W-:Y:S01]  /*54b0*/  LOP3.LUT R4, R4, 0x40, R7, 0xf8, !PT ;  /* 0x0000004004047812 */ /* 0x000fe200078ef807 */
[----:B------:R-:W3:Y:S01]  /*54c0*/  LDC.64 R80, c[0x0][0x8a8] ;  /* 0x00022a00ff507b82 */ /* 0x000ee20000000a00 */
[----:B------:R-:W-:Y:S01]  /*54d0*/  LOP3.LUT R37, R37, 0x600000, RZ, 0xc0, !PT ;  /* 0x0060000025257812 */ /* 0x000fe200078ec0ff */
[----:B------:R-:W-:Y:S01]  /*54e0*/  IMAD.MOV.U32 R89, RZ, RZ, RZ ;  /* 0x000000ffff597224 */ /* 0x000fe200078e00ff */
[----:B------:R-:W-:-:S02]  /*54f0*/  LOP3.LUT R95, R95, 0x2, RZ, 0xc0, !PT ;  /* 0x000000025f5f7812 */ /* 0x000fc400078ec0ff */
[----:B------:R-:W-:Y:S02]  /*5500*/  CS2R R92, SRZ ;  /* 0x00000000005c7805 */ /* 0x000fe4000001ff00 */
[----:B------:R-:W-:Y:S01]  /*5510*/  LOP3.LUT R5, R6, 0x30, R5, 0x78, !PT ;  /* 0x0000003006057812 */ /* 0x000fe200078e7805 */
[----:B------:R-:W4:Y:S01]  /*5520*/  LDCU UR57, c[0x0][0x370] ;  /* 0x00006e00ff3977ac */ /* 0x000f220008000800 */
[----:B------:R-:W-:Y:S01]  /*5530*/  LOP3.LUT R4, R4, 0x200, R7, 0xf8, !PT ;  /* 0x0000020004047812 */ /* 0x000fe200078ef807 */
[----:B------:R-:W-:Y:S01]  /*5540*/  IMAD.MOV R90, RZ, RZ, -R95 ;  /* 0x000000ffff5a7224 */ /* 0x000fe200078e0a5f */
[----:B------:R-:W-:Y:S01]  /*5550*/  MOV R91, RZ ;  /* 0x000000ff005b7202 */ /* 0x000fe20000000f00 */
[----:B-1----:R-:W-:Y:S01]  /*5560*/  ULEA UR44, UR4, UR44, 0x18 ;  /* 0x0000002c042c7291 */ /* 0x002fe2000f8ec0ff */
[----:B------:R-:W-:Y:S01]  /*5570*/  LOP3.LUT R84, R4, R5, RZ, 0xfc, !PT ;  /* 0x0000000504547212 */ /* 0x000fe200078efcff */
[----:B------:R-:W1:Y:S02]  /*5580*/  LDCU.64 UR62, c[0x0][0x348] ;  /* 0x00006900ff3e77ac */ /* 0x000e640008000a00 */
[----:B------:R-:W-:-:S02]  /*5590*/  UIADD3 UR4, UPT, UPT, UR44, 0x4200, URZ ;  /* 0x000042002c047890 */ /* 0x000fc4000fffe0ff */
[----:B------:R-:W-:-:S03]  /*55a0*/  UIADD3 UR5, UPT, UPT, UR44, 0x200, URZ ;  /* 0x000002002c057890 */ /* 0x000fc6000fffe0ff */
[----:B------:R-:W4:Y:S01]  /*55b0*/  LDS R0, [UR44+0x1a0] ;  /* 0x0001a02cff007984 */ /* 0x000f220008000800 */
[----:B------:R-:W1:Y:S01]  /*55c0*/  LDCU UR43, c[0x0][0xb0c] ;  /* 0x00016180ff2b77ac */ /* 0x000e620008000800 */
[----:B------:R-:W-:Y:S02]  /*55d0*/  IMAD.U32 R96, RZ, RZ, UR4 ;  /* 0x00000004ff607e24 */ /* 0x000fe4000f8e00ff */
[----:B------:R-:W-:Y:S01]  /*55e0*/  IMAD.U32 R98, RZ, RZ, UR5 ;  /* 0x00000005ff627e24 */ /* 0x000fe2000f8e00ff */
[----:B------:R-:W1:Y:S01]  /*55f0*/  LDCU UR39, c[0x0][0xb30] ;  /* 0x00016600ff2777ac */ /* 0x000e620008000800 */
[----:B------:R-:W1:Y:S01]  /*5600*/  LDCU.64 UR46, c[0x0][0x888] ;  /* 0x00011100ff2e77ac */ /* 0x000e620008000a00 */
[----:B------:R-:W1:Y:S01]  /*5610*/  LDCU.64 UR40, c[0x0][0xb28] ;  /* 0x00016500ff2877ac */ /* 0x000e620008000a00 */
[----:B------:R-:W1:Y:S01]  /*5620*/  LDCU.64 UR60, c[0x0][0x890] ;  /* 0x00011200ff3c77ac */ /* 0x000e620008000a00 */
[----:B------:R-:W1:Y:S01]  /*5630*/  LDCU.128 UR52, c[0x0][0xb10] ;  /* 0x00016200ff3477ac */ /* 0x000e620008000c00 */
[----:B------:R-:W1:Y:S02]  /*5640*/  LDCU UR56, c[0x0][0x374] ;  /* 0x00006e80ff3877ac */ /* 0x000e640008000800 */
[----:B-1234-:R-:W-:-:S07]  /*5650*/  IMAD.IADD R37, R0, 0x1, R37 ;  /* 0x0000000100257824 */ /* 0x01efce00078e0225 */
.L_x_138:
[C---:B------:R-:W-:Y:S02]  /*5660*/  LEA R3, R89.reuse, UR44, 0x3 ;  /* 0x0000002c59037c11 */ /* 0x040fe4000f8e18ff */
[----:B------:R-:W-:Y:S02]  /*5670*/  SHF.L.U32 R0, R92, 0x1f, RZ ;  /* 0x0000001f5c007819 */ /* 0x000fe400000006ff */
[----:B------:R-:W-:Y:S02]  /*5680*/  LEA R5, R89, UR44, 0x4 ;  /* 0x0000002c59057c11 */ /* 0x000fe4000f8e20ff */
[----:B-1----:R-:W1:Y:S02]  /*5690*/  SYNCS.PHASECHK.TRANS64.TRYWAIT P0, [R3+URZ+0xf0], R0 ;  /* 0x0000f000030075a7 */ /* 0x002e6400080011ff */
[----:B-1----:R-:W-:Y:S05]  /*56a0*/  @!P0 BRA `(.L_x_97) ;  /* 0x0000005000108947 */ /* 0x002fea0003800000 */
.L_x_194:
[----:B------:R-:W2:Y:S01]  /*56b0*/  LDS.128 R4, [R5+0x180] ;  /* 0x0001800005047984 */ /* 0x000ea20000000c00 */
[----:B------:R-:W-:Y:S01]  /*56c0*/  UISETP.GE.AND UP0, UPT, UR42, 0x1, UPT ;  /* 0x000000012a00788c */ /* 0x000fe2000bf06270 */
[----:B------:R-:W-:Y:S01]  /*56d0*/  @!PT LDS RZ, [RZ] ;  /* 0x00000000fffff984 */ /* 0x000fe20000000800 */
[----:B------:R-:W-:Y:S01]  /*56e0*/  @!PT LDS RZ, [RZ] ;  /* 0x00000000fffff984 */ /* 0x000fe20000000800 */
[----:B------:R-:W-:Y:S01]  /*56f0*/  @!PT LDS RZ, [RZ] ;  /* 0x00000000fffff984 */ /* 0x000fe20000000800 */
[----:B------:R-:W-:Y:S01]  /*5700*/  @!PT LDS RZ, [RZ] ;  /* 0x00000000fffff984 */ /* 0x000fe20000000800 */
[----:B------:R3:W-:Y:S06]  /*5710*/  MEMBAR.ALL.CTA ;  /* 0x0000000000007992 */ /* 0x0007ec0000008000 */
[----:B---3--:R-:W3:Y:S01]  /*5720*/  FENCE.VIEW.ASYNC.S ;  /* 0x00000000000073c6 */ /* 0x008ee20000000000 */
[----:B--2---:R-:W-:Y:S11]  /*5730*/  LOP3.LUT P0, RZ, R6, 0x1, RZ, 0xc0, !PT ;  /* 0x0000000106ff7812 */ /* 0x004ff6000780c0ff */
[----:B------:R-:W-:Y:S02]  /*5740*/  @!UPT UIADD3 URZ, UPT, UPT, URZ, URZ, URZ ;  /* 0x000000fffffff290 */ /* 0x000fe4000fffe0ff */
[----:B---3--:R-:W-:Y:S01]  /*5750*/  VOTEU.ANY UP1, P0 ;  /* 0x0000000000ff7886 */ /* 0x008fe20000020100 */
[----:B------:R-:W-:Y:S01]  /*5760*/  PLOP3.LUT P0, PT, PT, PT, UP1, 0x80, 0x8 ;  /* 0x000000000008781c */ /* 0x000fe20003f0f018 */
[----:B------:R-:W-:Y:S11]  /*5770*/  UP2UR UR45, UPR, URZ, 0x2 ;  /* 0x00000002ff2d7883 */ /* 0x000ff60008000000 */
[----:B------:R-:W-:Y:S01]  /*5780*/  @!UPT UIADD3 URZ, UPT, UPT, URZ, URZ, URZ ;  /* 0x000000fffffff290 */ /* 0x000fe2000fffe0ff */
[----:B-1----:R-:W-:Y:S02]  /*5790*/  @P0 SHF.R.U32.HI R0, RZ, 0x10, R5 ;  /* 0x00000010ff000819 */ /* 0x002fe40000011605 */
        /* <DEDUP_REMOVED lines=12> */
[----:B------:R-:W2:Y:S01]  /*5860*/  LDCU UR12, c[0x0][0xb20] ;  /* 0x00016400ff0c77ac */ /* 0x000ea20008000800 */
[----:B------:R-:W-:Y:S02]  /*5870*/  UIMAD.WIDE.U32 UR4, UR56, UR55, URZ ;  /* 0x00000037380472a5 */ /* 0x000fe4000f8e00ff */
[----:B------:R-:W-:Y:S02]  /*5880*/  UIMAD.WIDE.U32 UR6, UR57, UR52, URZ ;  /* 0x00000034390672a5 */ /* 0x000fe4000f8e00ff */
[----:B------:R-:W-:Y:S02]  /*5890*/  UISETP.NE.AND UP0, UPT, UR54, 0x1, UPT ;  /* 0x000000013600788c */ /* 0x000fe4000bf05270 */
[----:B------:R-:W-:Y:S02]  /*58a0*/  UIMAD.WIDE.U32 UR8, UR37, UR55, URZ ;  /* 0x00000037250872a5 */ /* 0x000fe4000f8e00ff */
[----:B------:R-:W-:Y:S02]  /*58b0*/  UIMAD.WIDE.U32 UR10, UR38, UR52, URZ ;  /* 0x00000034260a72a5 */ /* 0x000fe4000f8e00ff */
[----:B------:R-:W-:Y:S02]  /*58c0*/  UISETP.NE.AND UP1, UPT, UR43, 0x1, UPT ;  /* 0x000000012b00788c */ /* 0x000fe4000bf25270 */
[----:B------:R-:W-:Y:S01]  /*58d0*/  UISETP.NE.AND UP2, UPT, UR42, 0x1, UPT ;  /* 0x000000012a00788c */ /* 0x000fe2000bf45270 */
[----:B------:R-:W-:Y:S02]  /*58e0*/  UMOV UR4, UR5 ;  /* 0x0000000500047c82 */ /* 0x000fe40008000000 */
[----:B--2---:R-:W-:Y:S03]  /*58f0*/  USHF.R.U32.HI UR5, URZ, UR12, UR4 ;  /* 0x0000000cff057299 */ /* 0x004fe60008011604 */
[----:B------:R-:W-:Y:S02]  /*5900*/  UMOV UR4, UR7 ;  /* 0x0000000700047c82 */ /* 0x000fe40008000000 */
[----:B------:R-:W-:Y:S02]  /*5910*/  USHF.R.U32.HI UR7, URZ, UR53, UR4 ;  /* 0x00000035ff077299 */ /* 0x000fe40008011604 */
[----:B------:R-:W-:Y:S02]  /*5920*/  USEL UR4, UR56, UR5, !UP0 ;  /* 0x0000000538047287 */ /* 0x000fe4000c000000 */
[----:B------:R-:W-:Y:S01]  /*5930*/  USEL UR7, UR57, UR7, !UP1 ;  /* 0x0000000739077287 */ /* 0x000fe2000c800000 */
[----:B------:R-:W-:Y:S01]  /*5940*/  UMOV UR5, UR9 ;  /* 0x0000000900057c82 */ /* 0x000fe20008000000 */
[----:B------:R-:W-:Y:S02]  /*5950*/  UIMAD.WIDE.U32 UR8, UR4, UR40, URZ ;  /* 0x00000028040872a5 */ /* 0x000fe4000f8e00ff */
[----:B------:R-:W-:Y:S03]  /*5960*/  USHF.R.U32.HI UR6, URZ, UR12, UR5 ;  /* 0x0000000cff067299 */ /* 0x000fe60008011605 */
[----:B------:R-:W-:Y:S01]  /*5970*/  UMOV UR5, UR11 ;  /* 0x0000000b00057c82 */ /* 0x000fe20008000000 */
[----:B------:R-:W-:Y:S02]  /*5980*/  UIMAD.WIDE.U32 UR10, UR7, UR40, URZ ;  /* 0x00000028070a72a5 */ /* 0x000fe4000f8e00ff */
[----:B------:R-:W-:Y:S02]  /*5990*/  USHF.R.U32.HI UR12, URZ, UR53, UR5 ;  /* 0x00000035ff0c7299 */ /* 0x000fe40008011605 */
[----:B------:R-:W-:Y:S01]  /*59a0*/  USEL UR6, UR37, UR6, !UP0 ;  /* 0x0000000625067287 */ /* 0x000fe2000c000000 */
[----:B------:R-:W-:Y:S02]  /*59b0*/  UMOV UR5, UR9 ;  /* 0x0000000900057c82 */ /* 0x000fe40008000000 */
[----:B------:R-:W-:Y:S01]  /*59c0*/  UMOV UR10, UR11 ;  /* 0x0000000b000a7c82 */ /* 0x000fe20008000000 */
[----:B------:R-:W-:Y:S02]  /*59d0*/  @UP2 USHF.R.U32.HI UR4, URZ, UR41, UR5 ;  /* 0x00000029ff042299 */ /* 0x000fe40008011605 */
[----:B------:R-:W-:Y:S02]  /*59e0*/  @UP2 USHF.R.U32.HI UR7, URZ, UR41, UR10 ;  /* 0x00000029ff072299 */ /* 0x000fe4000801160a */
[----:B------:R-:W-:Y:S02]  /*59f0*/  UIMAD UR4, UR42, UR4, URZ ;  /* 0x000000042a0472a4 */ /* 0x000fe4000f8e02ff */
[----:B------:R-:W-:Y:S02]  /*5a00*/  UIMAD.WIDE.U32 UR10, UR6, UR40, URZ ;  /* 0x00000028060a72a5 */ /* 0x000fe4000f8e00ff */
[----:B------:R-:W-:Y:S02]  /*5a10*/  USEL UR5, UR38, UR12, !UP1 ;  /* 0x0000000c26057287 */ /* 0x000fe4000c800000 */
[----:B------:R-:W-:Y:S02]  /*5a20*/  UIMAD UR8, UR42, UR7, URZ ;  /* 0x000000072a0872a4 */ /* 0x000fe4000f8e02ff */
[----:B------:R-:W-:Y:S03]  /*5a30*/  UISETP.GE.AND UP0, UPT, UR6, UR4, UPT ;  /* 0x000000040600728c */ /* 0x000fe6000bf06270 */
[----:B------:R-:W-:Y:S01]  /*5a40*/  UMOV UR4, UR11 ;  /* 0x0000000b00047c82 */ /* 0x000fe20008000000 */
[----:B------:R-:W-:Y:S02]  /*5a50*/  UISETP.GE.OR UP0, UPT, UR5, UR8, UP0 ;  /* 0x000000080500728c */ /* 0x000fe40008706670 */
[----:B------:R-:W-:Y:S02]  /*5a60*/  USHF.R.U32.HI UR4, URZ, UR41, UR4 ;  /* 0x00000029ff047299 */ /* 0x000fe40008011604 */
[----:B------:R-:W-:Y:S02]  /*5a70*/  UIMAD.WIDE.U32 UR8, UR5, UR40, URZ ;  /* 0x00000028050872a5 */ /* 0x000fe4000f8e00ff */
[----:B------:R-:W-:Y:S02]  /*5a80*/  USEL UR11, UR6, UR4, !UP2 ;  /* 0x00000004060b7287 */ /* 0x000fe4000d000000 */
[----:B------:R-:W-:Y:S02]  /*5a90*/  UIADD3 UR8, UPT, UPT, -UR5, URZ, URZ ;  /* 0x000000ff05087290 */ /* 0x000fe4000fffe1ff */
[----:B------:R-:W-:Y:S01]  /*5aa0*/  UIADD3 UR10, UPT, UPT, -UR11, URZ, URZ ;  /* 0x000000ff0b0a7290 */ /* 0x000fe2000fffe1ff */
[----:B------:R-:W-:Y:S01]  /*5ab0*/  @!UP0 UMOV UR4, UR9 ;  /* 0x0000000900048c82 */ /* 0x000fe20008000000 */
[----:B------:R-:W-:Y:S02]  /*5ac0*/  UIADD3 UR9, UPT, UPT, -UR6, URZ, URZ ;  /* 0x000000ff06097290 */ /* 0x000fe4000fffe1ff */
[----:B------:R-:W-:Y:S02]  /*5ad0*/  @!UP0 USHF.R.U32.HI UR4, URZ, UR41, UR4 ;  /* 0x00000029ff048299 */ /* 0x000fe40008011604 */
[----:B------:R-:W-:Y:S02]  /*5ae0*/  UIMAD UR10, UR42, UR10, UR6 ;  /* 0x0000000a2a0a72a4 */ /* 0x000fe4000f8e0206 */
[----:B------:R-:W-:Y:S04]  /*5af0*/  @!UP0 USEL UR4, UR5, UR4, !UP2 ;  /* 0x0000000405048287 */ /* 0x000fe8000d000000 */
[----:B------:R-:W-:Y:S02]  /*5b00*/  @!UP0 UIMAD UR10, UR7, UR10, UR4 ;  /* 0x0000000a070a82a4 */ /* 0x000fe4000f8e0204 */
[----:B------:R-:W-:Y:S02]  /*5b10*/  @!UP0 UIADD3 UR11, UPT, UPT, UR11, -UR4, URZ ;  /* 0x800000040b0b8290 */ /* 0x000fe4000fffe0ff */
[----:B------:R-:W-:Y:S02]  /*5b20*/  UIMAD UR7, UR43, UR8, UR38 ;  /* 0x000000082b0772a4 */ /* 0x000fe4000f8e0226 */
[----:B------:R-:W-:Y:S02]  /*5b30*/  @!UP0 UIMAD UR6, UR11, UR42, UR5 ;  /* 0x0000002a0b0682a4 */ /* 0x000fe4000f8e0205 */
[----:B------:R-:W-:Y:S01]  /*5b40*/  UIMAD UR4, UR54, UR9, UR37 ;  /* 0x00000009360472a4 */ /* 0x000fe2000f8e0225 */
[----:B------:R-:W-:Y:S02]  /*5b50*/  @!UP0 UMOV UR5, UR10 ;  /* 0x0000000a00058c82 */ /* 0x000fe40008000000 */
[----:B------:R-:W-:Y:S02]  /*5b60*/  UIMAD UR38, UR5, UR43, UR7 ;  /* 0x0000002b052672a4 */ /* 0x000fe4000f8e0207 */
[----:B------:R-:W-:Y:S11]  /*5b70*/  UIMAD UR37, UR6, UR54, UR4 ;  /* 0x00000036062572a4 */ /* 0x000ff6000f8e0204 */
[----:B------:R-:W-:Y:S01]  /*5b80*/  @!UPT UIADD3 URZ, UPT, UPT, URZ, URZ, URZ ;  /* 0x000000fffffff290 */ /* 0x000fe2000fffe0ff */
.L_x_98:
[----:B------:R-:W-:Y:S01]  /*5b90*/  UISETP.NE.AND UP0, UPT, UR39, 0x1, UPT ;  /* 0x000000012700788c */ /* 0x000fe2000bf05270 */
[----:B------:R-:W-:Y:S01]  /*5ba0*/  IADD3 R89, PT, PT, R89, 0x1, RZ ;  /* 0x0000000159597810 */ /* 0x000fe20007ffe0ff */
[----:B------:R-:W-:Y:S02]  /*5bb0*/  UIADD3 UR11, UPT, UPT, UR44, 0x200, URZ ;  /* 0x000002002c0b7890 */ /* 0x000fe4000fffe0ff */
[----:B------:R-:W-:Y:S02]  /*5bc0*/  USHF.L.U32 UR50, UR30, 0x6, URZ ;  /* 0x000000061e327899 */ /* 0x000fe400080006ff */
[----:B------:R-:W-:Y:S05]  /*5bd0*/  USHF.L.U32 UR49, UR31, 0x8, URZ ;  /* 0x000000081f317899 */ /* 0x000fea00080006ff */
[----:B------:R-:W2:Y:S01]  /*5be0*/  @!UP0 LDCU.128 UR12, c[0x0][0xb10] ;  /* 0x00016200ff0c87ac */ /* 0x000ea20008000c00 */
[----:B------:R-:W3:Y:S01]  /*5bf0*/  @!UP0 LDCU UR5, c[0x0][0xb0c] ;  /* 0x00016180ff0587ac */ /* 0x000ee20008000800 */
[----:B------:R-:W4:Y:S01]  /*5c00*/  @!UP0 LDCU UR10, c[0x0][0xb20] ;  /* 0x00016400ff0a87ac */ /* 0x000f220008000800 */
[----:B--2---:R-:W-:Y:S02]  /*5c10*/  UIMAD.WIDE.U32 UR8, UR38, UR12, URZ ;  /* 0x0000000c260872a5 */ /* 0x004fe4000f8e00ff */
[----:B------:R-:W-:Y:S02]  /*5c20*/  UIMAD.WIDE.U32 UR6, UR37, UR15, URZ ;  /* 0x0000000f250672a5 */ /* 0x000fe4000f8e00ff */
[----:B------:R-:W-:Y:S03]  /*5c30*/  @!UP0 UISETP.NE.AND UP1, UPT, UR14, 0x1, UPT ;  /* 0x000000010e00888c */ /* 0x000fe6000bf25270 */
[----:B------:R-:W-:Y:S01]  /*5c40*/  @!UP0 UMOV UR4, UR9 ;  /* 0x0000000900048c82 */ /* 0x000fe20008000000 */
[----:B---3--:R-:W-:Y:S02]  /*5c50*/  @!UP0 UISETP.NE.AND UP2, UPT, UR5, 0x1, UPT ;  /* 0x000000010500888c */ /* 0x008fe4000bf45270 */
[----:B------:R-:W-:Y:S01]  /*5c60*/  @!UP0 USHF.R.U32.HI UR4, URZ, UR13, UR4 ;  /* 0x0000000dff048299 */ /* 0x000fe20008011604 */
[----:B------:R-:W-:Y:S02]  /*5c70*/  @!UP0 UMOV UR6, UR7 ;  /* 0x0000000700068c82 */ /* 0x000fe40008000000 */
[----:B----4-:R-:W-:Y:S02]  /*5c80*/  @!UP0 USHF.R.U32.HI UR6, URZ, UR10, UR6 ;  /* 0x0000000aff068299 */ /* 0x010fe40008011606 */
[----:B------:R-:W-:Y:S02]  /*5c90*/  @!UP0 USEL UR7, UR38, UR4, !UP2 ;  /* 0x0000000426078287 */ /* 0x000fe4000d000000 */
[----:B------:R-:W-:Y:S04]  /*5ca0*/  @!UP0 USEL UR6, UR37, UR6, !UP1 ;  /* 0x0000000625068287 */ /* 0x000fe8000c800000 */
[----:B------:R-:W-:Y:S02]  /*5cb0*/  @!UP0 UIADD3 UR4, UPT, UPT, -UR7, UR6, URZ ;  /* 0x0000000607048290 */ /* 0x000fe4000fffe1ff */
[----:B------:R-:W-:Y:S02]  /*5cc0*/  @!UP0 UIADD3 UR6, UPT, UPT, UR7, -UR6, URZ ;  /* 0x8000000607068290 */ /* 0x000fe4000fffe0ff */
[----:B------:R-:W-:Y:S02]  /*5cd0*/  @!UP0 UIMAD UR38, UR4, UR5, UR38 ;  /* 0x00000005042682a4 */ /* 0x000fe4000f8e0226 */
[----:B------:R-:W-:Y:S02]  /*5ce0*/  @!UP0 UIMAD UR37, UR6, UR14, UR37 ;  /* 0x0000000e062582a4 */ /* 0x000fe4000f8e0225 */
[----:B------:R-:W-:Y:S09]  /*5cf0*/  ULOP3.LUT UP0, URZ, UR11, 0x1b0, URZ, 0xc0, !UPT ;  /* 0x000001b00bff7892 */ /* 0x000ff2000f80c0ff */
[----:B------:R-:W-:Y:S05]  /*5d00*/  BRA.U !UP0, `(.L_x_99) ;  /* 0x0000000108407547 */ /* 0x000fea000b800000 */
[----:B------:R-:W2:Y:S01]  /*5d10*/  LDCU.64 UR8, c[0x4][0x88] ;  /* 0x01001100ff0877ac */ /* 0x000ea20008000a00 */
[----:B------:R-:W-:Y:S01]  /*5d20*/  MOV R3, 0x0 ;  /* 0x0000000000037802 */ /* 0x000fe20000000f00 */
[----:B------:R-:W-:Y:S02]  /*5d30*/  HFMA2 R12, -RZ, RZ, 0, 5.9604644775390625e-08 ;  /* 0x00000001ff0c7431 */ /* 0x000fe400000001ff */
[----:B------:R-:W-:Y:S02]  /*5d40*/  IMAD.MOV.U32 R8, RZ, RZ, 0x70 ;  /* 0x00000070ff087424 */ /* 0x000fe400078e00ff */
[----:B------:R-:W-:Y:S01]  /*5d50*/  IMAD.MOV.U32 R13, RZ, RZ, RZ ;  /* 0x000000ffff0d7224 */ /* 0x000fe200078e00ff */
[----:B------:R-:W3:Y:S01]  /*5d60*/  LDCU.64 UR6, c[0x4][0x90] ;  /* 0x01001200ff0677ac */ /* 0x000ee20008000a00 */
[----:B------:R-:W4:Y:S01]  /*5d70*/  LDC.64 R2, c[0x4][R3] ;  /* 0x0100000003027b82 */ /* 0x000f220000000a00 */
[----:B------:R-:W1:Y:S01]  /*5d80*/  LDCU.64 UR4, c[0x4][0x8] ;  /* 0x01000100ff0477ac */ /* 0x000e620008000a00 */
[----:B--2---:R-:W-:Y:S01]  /*5d90*/  MOV R5, UR9 ;  /* 0x0000000900057c02 */ /* 0x004fe20008000f00 */
[----:B------:R-:W-:Y:S01]  /*5da0*/  IMAD.U32 R4, RZ, RZ, UR8 ;  /* 0x00000008ff047e24 */ /* 0x000fe2000f8e00ff */
[----:B---3--:R-:W-:Y:S01]  /*5db0*/  MOV R7, UR7 ;  /* 0x0000000700077c02 */ /* 0x008fe20008000f00 */
[----:B------:R-:W-:Y:S01]  /*5dc0*/  IMAD.U32 R6, RZ, RZ, UR6 ;  /* 0x00000006ff067e24 */ /* 0x000fe2000f8e00ff */
[----:B-1----:R-:W-:Y:S01]  /*5dd0*/  MOV R11, UR5 ;  /* 0x00000005000b7c02 */ /* 0x002fe20008000f00 */
[----:B------:R-:W-:Y:S02]  /*5de0*/  IMAD.U32 R10, RZ, RZ, UR4 ;  /* 0x00000004ff0a7e24 */ /* 0x000fe4000f8e00ff */
[----:B------:R-:W-:Y:S07]  /*5df0*/  LEPC R20, `(.L_x_99) ;  /* 0x000000001014794e */ /* 0x000fee0000000000 */
[----:B----45:R-:W-:Y:S05]  /*5e00*/  CALL.ABS.NOINC R2 ;  /* 0x0000000002007343 */ /* 0x030fea0003c00000 */
.L_x_99:
[----:B------:R-:W-:Y:S01]  /*5e10*/  LOP3.LUT P0, RZ, R96, 0x1b0, RZ, 0xc0, !PT ;  /* 0x000001b060ff7812 */ /* 0x000fe2000780c0ff */
[----:B------:R-:W-:Y:S11]  /*5e20*/  BSSY.RECONVERGENT B6, `(.L_x_100) ;  /* 0x0000013000067945 */ /* 0x000ff60003800200 */
[----:B------:R-:W-:Y:S01]  /*5e30*/  @!UPT UIADD3 URZ, UPT, UPT, URZ, URZ, URZ ;  /* 0x000000fffffff290 */ /* 0x000fe2000fffe0ff */
[----:B------:R-:W-:Y:S05]  /*5e40*/  @!P0 BRA `(.L_x_101) ;  /* 0x0000000000408947 */ /* 0x000fea0003800000 */
        /* <DEDUP_REMOVED lines=16> */
.L_x_101:
[----:B------:R-:W-:Y:S05]  /*5f50*/  BSYNC.RECONVERGENT B6 ;  /* 0x0000000000067941 */ /* 0x000fea0003800200 */
.L_x_100:
[----:B------:R-:W-:Y:S01]  /*5f60*/  R2UR UR4, R88 ;  /* 0x00000000580472ca */ /* 0x000fe200000e0000 */
[----:B------:R-:W-:Y:S01]  /*5f70*/  UISETP.NE.U32.AND UP0, UPT, UR60, URZ, UPT ;  /* 0x000000ff3c00728c */ /* 0x000fe2000bf05070 */
[----:B------:R-:W-:Y:S02]  /*5f80*/  ISETP.NE.U32.AND P4, PT, R82, RZ, PT ;  /* 0x000000ff5200720c */ /* 0x000fe40003f85070 */
[----:B------:R-:W-:Y:S01]  /*5f90*/  ISETP.NE.U32.AND P2, PT, RZ, UR46, PT ;  /* 0x0000002eff007c0c */ /* 0x000fe2000bf45070 */
[----:B------:R-:W-:Y:S01]  /*5fa0*/  UISETP.NE.AND.EX UP1, UPT, UR61, URZ, UPT, UP0 ;  /* 0x000000ff3d00728c */ /* 0x000fe2000bf25300 */
[----:B------:R-:W-:Y:S01]  /*5fb0*/  ISETP.NE.AND.EX P4, PT, R83, RZ, PT, P4 ;  /* 0x000000ff5300720c */ /* 0x000fe20003f85340 */
[----:B------:R-:W-:Y:S01]  /*5fc0*/  UPLOP3.LUT UP0, UPT, UPT, UPT, UPT, 0x40, 0x4 ;  /* 0x000000000004789c */ /* 0x000fe20003f0e870 */
[----:B------:R-:W-:Y:S05]  /*5fd0*/  ISETP.NE.AND.EX P2, PT, RZ, UR47, PT, P2 ;  /* 0x0000002fff007c0c */ /* 0x000fea000bf45320 */
[----:B------:R-:W-:Y:S06]  /*5fe0*/  UISETP.NE.AND UP2, UPT, UR4, URZ, UPT ;  /* 0x000000ff0400728c */ /* 0x000fec000bf45270 */
[----:B------:R-:W-:Y:S05]  /*5ff0*/  PLOP3.LUT P1, PT, PT, PT, UP2, 0x80, 0x8 ;  /* 0x000000000008781c */ /* 0x000fea0003f2f028 */
[----:B------:R-:W-:Y:S06]  /*6000*/  @UP2 UPLOP3.LUT UP0, UPT, UPT, UPT, UP1, 0x80, 0x8 ;  /* 0x000000000008289c */ /* 0x000fec0003f0f010 */
[----:B------:R-:W-:Y:S01]  /*6010*/  PLOP3.LUT P0, PT, PT, PT, UP0, 0x80, 0x8 ;  /* 0x000000000008781c */ /* 0x000fe20003f0f008 */
[----:B------:R-:W-:Y:S01]  /*6020*/  @!UPT UIADD3 URZ, UPT, UPT, URZ, URZ, URZ ;  /* 0x000000fffffff290 */ /* 0x000fe2000fffe0ff */
[----:B------:R-:W-:Y:S11]  /*6030*/  BRA.U !UP1, `(.L_x_102) ;  /* 0x00000001093c7547 */ /* 0x000ff6000b800000 */
[----:B------:R-:W-:Y:S01]  /*6040*/  UISETP.NE.U32.AND UP0, UPT, UR46, URZ, UPT ;  /* 0x000000ff2e00728c */ /* 0x000fe2000bf05070 */
[----:B-1----:R-:W-:Y:S01]  /*6050*/  HFMA2 R0, -RZ, RZ, 0, 5.9604644775390625e-08 ;  /* 0x00000001ff007431 */ /* 0x002fe200000001ff */
[----:B------:R-:W1:Y:S01]  /*6060*/  LDCU.64 UR8, c[0x0][0x358] ;  /* 0x00006b00ff0877ac */ /* 0x000e620008000a00 */
[----:B------:R-:W-:Y:S01]  /*6070*/  IMAD.MOV.U32 R85, RZ, RZ, 0x1 ;  /* 0x00000001ff557424 */ /* 0x000fe200078e00ff */
[----:B------:R-:W-:Y:S06]  /*6080*/  UISETP.NE.AND.EX UP0, UPT, UR47, URZ, UPT, UP0 ;  /* 0x000000ff2f00728c */ /* 0x000fec000bf05300 */
        /* <DEDUP_REMOVED lines=9> */
[----:B--23--:R-:W-:Y:S02]  /*6120*/  @!P3 IMAD.U32 R41, RZ, RZ, UR4 ;  /* 0x00000004ff29be24 */ /* 0x00cfe4000f8e00ff */
.L_x_102:
[----:B------:R-:W-:Y:S05]  /*6130*/  @!P4 BRA `(.L_x_103) ;  /* 0x000000000024c947 */ /* 0x000fea0003800000 */
[----:B------:R-:W-:Y:S01]  /*6140*/  ISETP.NE.U32.AND P3, PT, R80, RZ, PT ;  /* 0x000000ff5000720c */ /* 0x000fe20003f65070 */
[----:B------:R-:W2:Y:S03]  /*6150*/  LDCU.64 UR4, c[0x0][0x358] ;  /* 0x00006b00ff0477ac */ /* 0x000ea60008000a00 */
[----:B------:R-:W-:Y:S11]  /*6160*/  ISETP.NE.AND.EX P3, PT, R81, RZ, PT, P3 ;  /* 0x000000ff5100720c */ /* 0x000ff60003f65330 */
[----:B------:R-:W-:Y:S02]  /*6170*/  @!UPT UIADD3 URZ, UPT, UPT, URZ, URZ, URZ ;  /* 0x000000fffffff290 */ /* 0x000fe4000fffe0ff */
[----:B------:R-:W3:Y:S01]  /*6180*/  @P3 LDC.64 R2, c[0x0][0x8a8] ;  /* 0x00022a00ff023b82 */ /* 0x000ee20000000a00 */
[----:B-1----:R-:W-:Y:S04]  /*6190*/  @P3 IMAD R0, R82, UR36, RZ ;  /* 0x0000002452003c24 */ /* 0x002fe8000f8e02ff */
[----:B---3--:R-:W-:Y:S05]  /*61a0*/  @P3 IMAD.WIDE R2, R0, 0x4, R2 ;  /* 0x0000000400023825 */ /* 0x008fea00078e0202 */
[----:B--2--5:R2:W5:Y:S02]  /*61b0*/  @P3 LDG.E R38, desc[UR4][R2.64] ;  /* 0x0000000402263981 */ /* 0x024564000c1e1900 */
[----:B--2---:R-:W3:Y:S02]  /*61c0*/  @!P3 LDC R38, c[0x0][0x8a0] ;  /* 0x00022800ff26bb82 */ /* 0x004ee40000000800 */
.L_x_103:
[----:B-----5:R-:W-:Y:S01]  /*61d0*/  FSETP.NEU.AND P4, PT, R41, RZ, PT ;  /* 0x000000ff2900720b */ /* 0x020fe20003f8d000 */
[----:B------:R-:W-:Y:S01]  /*61e0*/  BSSY B1, `(.L_x_104) ;  /* 0x0000042000017945 */ /* 0x000fe20003800000 */
[----:B------:R-:W-:Y:S01]  /*61f0*/  SEL R6, RZ, 0xffffffff, P2 ;  /* 0xffffffffff067807 */ /* 0x000fe20001000000 */
[----:B------:R-:W-:Y:S01]  /*6200*/  IMAD.MOV.U32 R100, RZ, RZ, 0x1 ;  /* 0x00000001ff647424 */ /* 0x000fe200078e00ff */
[----:B------:R-:W-:Y:S02]  /*6210*/  LOP3.LUT P3, RZ, R85, 0xff, RZ, 0xc0, !PT ;  /* 0x000000ff55ff7812 */ /* 0x000fe4000786c0ff */
[----:B------:R-:W-:Y:S02]  /*6220*/  CS2R R78, SRZ ;  /* 0x00000000004e7805 */ /* 0x000fe4000001ff00 */
[----:B------:R-:W-:Y:S02]  /*6230*/  @P1 SEL R3, RZ, 0xffffffff, P4 ;  /* 0xffffffffff031807 */ /* 0x000fe40002000000 */
[----:B------:R-:W-:Y:S02]  /*6240*/  CS2R R76, SRZ ;  /* 0x00000000004c7805 */ /* 0x000fe4000001ff00 */
[----:B------:R-:W-:Y:S02]  /*6250*/  LEA R2, R93, UR44, 0x3 ;  /* 0x0000002c5d027c11 */ /* 0x000fe4000f8e18ff */
[----:B------:R-:W-:Y:S02]  /*6260*/  CS2R R74, SRZ ;  /* 0x00000000004a7805 */ /* 0x000fe4000001ff00 */
[----:B------:R-:W-:Y:S02]  /*6270*/  @P0 SEL R3, R6, R3, !P3 ;  /* 0x0000000306030207 */ /* 0x000fe40005800000 */
[----:B------:R-:W-:Y:S02]  /*6280*/  CS2R R72, SRZ ;  /* 0x0000000000487805 */ /* 0x000fe4000001ff00 */
[----:B------:R-:W-:Y:S02]  /*6290*/  LEA R71, R36, UR44, 0x3 ;  /* 0x0000002c24477c11 */ /* 0x000fe4000f8e18ff */
[----:B------:R-:W-:Y:S02]  /*62a0*/  @P1 LOP3.LUT R3, R3, 0x1, RZ, 0xc0, !PT ;  /* 0x0000000103031812 */ /* 0x000fe400078ec0ff */
[----:B------:R-:W-:Y:S02]  /*62b0*/  SHF.L.U32 R4, R94, 0x1f, RZ ;  /* 0x0000001f5e047819 */ /* 0x000fe400000006ff */
[----:B------:R-:W-:Y:S02]  /*62c0*/  ISETP.NE.U32.OR P6, PT, R3, 0x1, !P1 ;  /* 0x000000010300780c */ /* 0x000fe40004fc5470 */
[----:B------:R-:W-:Y:S02]  /*62d0*/  PLOP3.LUT P2, PT, PT, PT, UP1, 0x80, 0x8 ;  /* 0x000000000008781c */ /* 0x000fe40003f4f018 */
[----:B------:R-:W-:Y:S02]  /*62e0*/  LEA.HI R39, R36, R36, RZ, 0x1 ;  /* 0x0000002424277211 */ /* 0x000fe400078f08ff */
[----:B------:R-:W-:Y:S02]  /*62f0*/  SEL R3, RZ, 0xffffffff, P4 ;  /* 0xffffffffff037807 */ /* 0x000fe40002000000 */
[----:B------:R-:W-:Y:S01]  /*6300*/  P2R R102, PR, RZ, 0x40 ;  /* 0x00000040ff667803 */ /* 0x000fe20000000000 */
[C---:B-1----:R-:W-:Y:S01]  /*6310*/  IMAD.SHL.U32 R0, R39.reuse, 0x80, RZ ;  /* 0x0000008027007824 */ /* 0x042fe200078e00ff */
[----:B------:R-:W-:Y:S03]  /*6320*/  LOP3.LUT R39, R39, 0xffe, RZ, 0xc0, !PT ;  /* 0x00000ffe27277812 */ /* 0x000fe600078ec0ff */
[----:B------:R-:W-:Y:S02]  /*6330*/  @P6 SHF.L.U32 R5, R91, 0x1f, RZ ;  /* 0x0000001f5b056819 */ /* 0x000fe400000006ff */
[----:B------:R-:W-:Y:S01]  /*6340*/  @P2 SEL R3, R6, R3, !P3 ;  /* 0x0000000306032207 */ /* 0x000fe20005800000 */
[----:B------:R-:W-:Y:S01]  /*6350*/  IMAD.IADD R39, R36, 0x1, -R39 ;  /* 0x0000000124277824 */ /* 0x000fe200078e0a27 */
[----:B------:R-:W1:Y:S01]  /*6360*/  @P6 SYNCS.PHASECHK.TRANS64.TRYWAIT P1, [R2+URZ+0xa0], R5 ;  /* 0x0000a005020065a7 */ /* 0x000e6200080211ff */
[----:B------:R-:W-:Y:S02]  /*6370*/  LOP3.LUT R0, R0, 0xffffff00, RZ, 0xc0, !PT ;  /* 0xffffff0000007812 */ /* 0x000fe400078ec0ff */
[----:B------:R-:W-:Y:S03]  /*6380*/  LOP3.LUT R3, R3, 0x1, RZ, 0xc0, !PT ;  /* 0x0000000103037812 */ /* 0x000fe600078ec0ff */
[----:B------:R-:W-:Y:S01]  /*6390*/  IMAD.IADD R0, R37, 0x1, R0 ;  /* 0x0000000125007824 */ /* 0x000fe200078e0200 */
[----:B------:R-:W-:Y:S03]  /*63a0*/  ISETP.NE.U32.AND P5, PT, R3, 0x1, PT ;  /* 0x000000010300780c */ /* 0x000fe60003fa5070 */
[----:B------:R-:W-:Y:S01]  /*63b0*/  IMAD R39, R39, 0x100000, R0 ;  /* 0x0010000027277824 */ /* 0x000fe200078e0200 */
[----:B------:R-:W-:Y:S01]  /*63c0*/  P2R R101, PR, RZ, 0x20 ;  /* 0x00000020ff657803 */ /* 0x000fe20000000000 */
[----:B------:R2:W4:Y:S01]  /*63d0*/  SYNCS.PHASECHK.TRANS64.TRYWAIT P0, [R71+URZ+0x110], R4 ;  /* 0x00011004470075a7 */ /* 0x00052200080011ff */
[----:B-1----:R-:W-:Y:S01]  /*63e0*/  @P6 SEL R100, RZ, 0x1, !P1 ;  /* 0x00000001ff646807 */ /* 0x002fe20004800000 */
[----:B--2---:R-:W-:Y:S06]  /*63f0*/  @!P6 BRA `(.L_x_105) ;  /* 0x000000000080e947 */ /* 0x004fec0003800000 */
[----:B------:R-:W-:Y:S01]  /*6400*/  @P5 IMAD R6, R93, 0x1000, R84 ;  /* 0x000010005d065824 */ /* 0x000fe200078e0254 */
[----:B------:R-:W1:Y:S01]  /*6410*/  S2R R0, SR_CgaCtaId ;  /* 0x0000000000007919 */ /* 0x000e620000008800 */
[----:B------:R-:W-:Y:S01]  /*6420*/  ISETP.NE.AND P1, PT, R100, RZ, PT ;  /* 0x000000ff6400720c */ /* 0x000fe20003f25270 */
[----:B------:R-:W-:Y:S01]  /*6430*/  BSSY B0, `(.L_x_106) ;  /* 0x000000b000007945 */ /* 0x000fe20003800000 */
[----:B------:R-:W-:Y:S01]  /*6440*/  @P5 VIADD R5, R6, UR44 ;  /* 0x0000002c06055c36 */ /* 0x000fe20008000000 */
[----:B------:R-:W-:Y:S02]  /*6450*/  CS2R R74, SRZ ;  /* 0x00000000004a7805 */ /* 0x000fe4000001ff00 */
[----:B------:R-:W-:Y:S02]  /*6460*/  CS2R R72, SRZ ;  /* 0x0000000000487805 */ /* 0x000fe4000001ff00 */
[----:B------:R-:W-:Y:S01]  /*6470*/  CS2R R78, SRZ ;  /* 0x00000000004e7805 */ /* 0x000fe2000001ff00 */
[----:B------:R-:W-:Y:S01]  /*6480*/  @P5 IMAD R5, R95, -0x10, R5 ;  /* 0xfffffff05f055824 */ /* 0x000fe200078e0205 */
[----:B------:R-:W-:Y:S04]  /*6490*/  CS2R R76, SRZ ;  /* 0x00000000004c7805 */ /* 0x000fe8000001ff00 */
[----:B------:R-:W-:Y:S05]  /*64a0*/  @P1 BRA `(.L_x_107) ;  /* 0x00000000000c1947 */ /* 0x000fea0003800000 */
[----:B------:R-:W-:Y:S04]  /*64b0*/  SHF.L.U32 R3, R91, 0x1f, RZ ;  /* 0x0000001f5b037819 */ /* 0x000fe800000006ff */
[----:B------:R-:W2:Y:S02]  /*64c0*/  SYNCS.PHASECHK.TRANS64.TRYWAIT P1, [R2+URZ+0xa0], R3 ;  /* 0x0000a003020075a7 */ /* 0x000ea400080211ff */
[----:B--2---:R-:W-:Y:S05]  /*64d0*/  @!P1 BRA `(.L_x_108) ;  /* 0x0000004000989947 */ /* 0x004fea0003800000 */
.L_x_107:
[----:B------:R-:W-:Y:S05]  /*64e0*/  BSYNC B0 ;  /* 0x0000000000007941 */ /* 0x000fea0003800000 */
.L_x_106:
[----:B------:R-:W-:Y:S01]  /*64f0*/  ISETP.NE.AND P1, PT, R101, RZ, PT ;  /* 0x000000ff6500720c */ /* 0x000fe20003f25270 */
[----:B--2---:R-:W-:Y:S02]  /*6500*/  VIADD R3, R2, 0xc0 ;  /* 0x000000c002037836 */ /* 0x004fe40000000000 */
[----:B------:R-:W-:Y:S03]  /*6510*/  VIADD R93, R93, 0x1 ;  /* 0x000000015d5d7836 */ /* 0x000fe60000000000 */
[----:B-1----:R-:W-:Y:S07]  /*6520*/  PRMT R0, R0, 0x654, R3 ;  /* 0x0000065400007816 */ /* 0x002fee0000000003 */
[----:B------:R1:W2:Y:S04]  /*6530*/  @P1 LDS.128 R72, [R6+UR44+0x200] ;  /* 0x0002002c06481984 */ /* 0x0002a80008000c00 */
[----:B------:R1:W1:Y:S01]  /*6540*/  @P1 LDS.128 R76, [R5+0x210] ;  /* 0x00021000054c1984 */ /* 0x0002620000000c00 */
[C---:B------:R-:W-:Y:S01]  /*6550*/  ISETP.NE.AND P1, PT, R93.reuse, 0x4, PT ;  /* 0x000000045d00780c */ /* 0x040fe20003f25270 */
[----:B------:R-:W-:Y:S01]  /*6560*/  @!PT LDS RZ, [RZ] ;  /* 0x00000000fffff984 */ /* 0x000fe20000000800 */
[----:B------:R-:W-:Y:S01]  /*6570*/  @!PT LDS RZ, [RZ] ;  /* 0x00000000fffff984 */ /* 0x000fe20000000800 */
[----:B------:R-:W-:Y:S01]  /*6580*/  @!PT LDS RZ, [RZ] ;  /* 0x00000000fffff984 */ /* 0x000fe20000000800 */
[----:B------:R-:W-:Y:S01]  /*6590*/  @!PT LDS RZ, [RZ] ;  /* 0x00000000fffff984 */ /* 0x000fe20000000800 */
[----:B------:R5:W-:Y:S06]  /*65a0*/  MEMBAR.ALL.CTA ;  /* 0x0000000000007992 */ /* 0x000bec0000008000 */
[----:B-----5:R-:W5:Y:S01]  /*65b0*/  FENCE.VIEW.ASYNC.S ;  /* 0x00000000000073c6 */ /* 0x020f620000000000 */
[----:B------:R-:W-:Y:S01]  /*65c0*/  SEL R93, R93, RZ, P1 ;  /* 0x000000ff5d5d7207 */ /* 0x000fe20000800000 */
[----:B-----5:R5:W-:Y:S02]  /*65d0*/  SYNCS.ARRIVE.TRANS64.RED.A1T0 RZ, [R0+URZ], RZ ;  /* 0x000000ff00ff79a7 */ /* 0x020be400081004ff */
[----:B-----5:R-:W-:Y:S04]  /*65e0*/  SEL R0, RZ, 0x1, P1 ;  /* 0x00000001ff007807 */ /* 0x020fe80000800000 */
[----:B--2---:R-:W-:Y:S02]  /*65f0*/  LOP3.LUT R91, R91, R0, RZ, 0x3c, !PT ;  /* 0x000000005b5b7212 */ /* 0x004fe400078e3cff */
.L_x_105:
[----:B------:R-:W-:Y:S05]  /*6600*/  BSYNC B1 ;  /* 0x0000000000017941 */ /* 0x000fea0003800000 */
.L_x_104:
[----:B------:R-:W-:Y:S04]  /*6610*/  SHF.R.U32.HI R3, RZ, 0x15, R39 ;  /* 0x00000015ff037819 */ /* 0x000fe80000011627 */
[----:B------:R-:W-:Y:S01]  /*6620*/  LOP3.LUT P1, RZ, R3, 0x3, R86, 0x48, !PT ;  /* 0x0000000303ff7812 */ /* 0x000fe20007824856 */
[----:B------:R-:W-:Y:S01]  /*6630*/  @!UPT UIADD3 URZ, UPT, UPT, URZ, URZ, URZ ;  /* 0x000000fffffff290 */ /* 0x000fe2000fffe0ff */
[----:B----4-:R-:W-:Y:S11]  /*6640*/  @P0 BRA `(.L_x_109) ;  /* 0x0000000000080947 */ /* 0x010ff60003800000 */
[----:B------:R-:W2:Y:S02]  /*6650*/  SYNCS.PHASECHK.TRANS64.TRYWAIT P0, [R71+URZ+0x110], R4 ;  /* 0x00011004470075a7 */ /* 0x000ea400080011ff */
[----:B--2---:R-:W-:Y:S05]  /*6660*/  @!P0 BRA `(.L_x_110) ;  /* 0x0000004000488947 */ /* 0x004fea0003800000 */
.L_x_109:
[----:B------:R-:W-:Y:S05]  /*6670*/  @!P1 BRA `(.L_x_111) ;  /* 0x0000000000409947 */ /* 0x000fea0003800000 */
[----:B------:R-:W1:Y:S01]  /*6680*/  LDCU.64 UR8, c[0x4][0x78] ;  /* 0x01000f00ff0877ac */ /* 0x000e620008000a00 */
[----:B------:R-:W-:Y:S01]  /*6690*/  MOV R3, 0x0 ;  /* 0x0000000000037802 */ /* 0x000fe20000000f00 */
[----:B------:R-:W-:Y:S02]  /*66a0*/  HFMA2 R12, -RZ, RZ, 0, 5.9604644775390625e-08 ;  /* 0x00000001ff0c7431 */ /* 0x000fe400000001ff */
[----:B------:R-:W-:Y:S02]  /*66b0*/  IMAD.MOV.U32 R8, RZ, RZ, 0x192 ;  /* 0x00000192ff087424 */ /* 0x000fe400078e00ff */
[----:B------:R-:W-:Y:S01]  /*66c0*/  IMAD.MOV.U32 R13, RZ, RZ, RZ ;  /* 0x000000ffff0d7224 */ /* 0x000fe200078e00ff */
[----:B------:R-:W4:Y:S01]  /*66d0*/  LDCU.64 UR6, c[0x4][0x80] ;  /* 0x01001000ff0677ac */ /* 0x000f220008000a00 */
[----:B------:R-:W3:Y:S01]  /*66e0*/  LDC.64 R2, c[0x4][R3] ;  /* 0x0100000003027b82 */ /* 0x000ee20000000a00 */
[----:B------:R-:W5:Y:S01]  /*66f0*/  LDCU.64 UR4, c[0x4][0x18] ;  /* 0x01000300ff0477ac */ /* 0x000f620008000a00 */
[----:B-1----:R-:W-:Y:S01]  /*6700*/  MOV R5, UR9 ;  /* 0x0000000900057c02 */ /* 0x002fe20008000f00 */
[----:B--2---:R-:W-:Y:S01]  /*6710*/  IMAD.U32 R4, RZ, RZ, UR8 ;  /* 0x00000008ff047e24 */ /* 0x004fe2000f8e00ff */
[----:B----4-:R-:W-:Y:S01]  /*6720*/  MOV R7, UR7 ;  /* 0x0000000700077c02 */ /* 0x010fe20008000f00 */
[----:B------:R-:W-:Y:S01]  /*6730*/  IMAD.U32 R6, RZ, RZ, UR6 ;  /* 0x00000006ff067e24 */ /* 0x000fe2000f8e00ff */
[----:B-----5:R-:W-:Y:S01]  /*6740*/  MOV R11, UR5 ;  /* 0x00000005000b7c02 */ /* 0x020fe20008000f00 */
[----:B------:R-:W-:Y:S02]  /*6750*/  IMAD.U32 R10, RZ, RZ, UR4 ;  /* 0x00000004ff0a7e24 */ /* 0x000fe4000f8e00ff */
[----:B------:R-:W-:Y:S07]  /*6760*/  LEPC R20, `(.L_x_111) ;  /* 0x000000001014794e */ /* 0x000fee0000000000 */
[----:B---3--:R-:W-:Y:S05]  /*6770*/  CALL.ABS.NOINC R2 ;  /* 0x0000000002007343 */ /* 0x008fea0003c00000 */
.L_x_111:
[-C--:B------:R-:W-:Y:S01]  /*6780*/  F2FP.F16.E4M3.UNPACK_B R42, R72.reuse ;  /* 0x00000048ff2a723e */ /* 0x080fe200020006ff */
[----:B------:R-:W-:Y:S05]  /*6790*/  WARPSYNC.ALL ;  /* 0x0000000000007948 */ /* 0x000fea0003800000 */
[----:B------:R-:W-:Y:S01]  /*67a0*/  R2UR UR4, R39 ;  /* 0x00000000270472ca */ /* 0x000fe200000e0000 */
[--C-:B------:R-:W-:Y:S01]  /*67b0*/  HADD2.F32 R40, -RZ, R42.reuse.H0_H0 ;  /* 0x2000002aff287230 */ /* 0x100fe20000004100 */
[----:B------:R-:W-:Y:S01]  /*67c0*/  F2FP.F16.E4M3.UNPACK_B R43, R72.H1 ;  /* 0x00000048ff2b723e */ /* 0x000fe200030006ff */
[----:B------:R-:W-:Y:S01]  /*67d0*/  HADD2.F32 R42, -RZ, R42.H1_H1 ;  /* 0x3000002aff2a7230 */ /* 0x000fe20000004100 */
[-C--:B------:R-:W-:Y:S01]  /*67e0*/  F2FP.F16.E4M3.UNPACK_B R45, R73.reuse ;  /* 0x00000049ff2d723e */ /* 0x080fe200020006ff */
[----:B------:R-:W-:Y:S01]  /*67f0*/  BSSY.RECONVERGENT B0, `(.L_x_112) ;  /* 0x0000099000007945 */ /* 0x000fe20003800200 */
[----:B------:R-:W-:Y:S01]  /*6800*/  F2FP.F16.E4M3.UNPACK_B R47, R73.H1 ;  /* 0x00000049ff2f723e */ /* 0x000fe200030006ff */
[--C-:B------:R-:W-:Y:S01]  /*6810*/  HADD2.F32 R44, -RZ, R43.reuse.H0_H0 ;  /* 0x2000002bff2c7230 */ /* 0x100fe20000004100 */
[-C--:B------:R-:W-:Y:S01]  /*6820*/  F2FP.F16.E4M3.UNPACK_B R49, R74.reuse ;  /* 0x0000004aff31723e */ /* 0x080fe200020006ff */
[----:B------:R-:W-:Y:S01]  /*6830*/  HADD2.F32 R46, -RZ, R43.H1_H1 ;  /* 0x3000002bff2e7230 */ /* 0x000fe20000004100 */
[----:B------:R-:W-:Y:S01]  /*6840*/  F2FP.F16.E4M3.UNPACK_B R51, R74.H1 ;  /* 0x0000004aff33723e */ /* 0x000fe200030006ff */
[--C-:B------:R-:W-:Y:S01]  /*6850*/  HADD2.F32 R43, -RZ, R45.reuse.H0_H0 ;  /* 0x2000002dff2b7230 */ /* 0x100fe20000004100 */
[-C--:B------:R-:W-:Y:S01]  /*6860*/  F2FP.F16.E4M3.UNPACK_B R53, R75.reuse ;  /* 0x0000004bff35723e */ /* 0x080fe200020006ff */
[----:B-12---:R-:W-:Y:S01]  /*6870*/  LDTM.16dp32bit_t0_t15.x32 R4, tmem[UR4] ;  /* 0x00000004000479ee */ /* 0x006fe20008a80000 */
[----:B------:R-:W3:Y:S01]  /*6880*/  LDTM.16dp32bit_t16_t31.x32 R4, tmem[UR4+0x20] ;  /* 0x00002004000479ee */ /* 0x000ee20008aa0000 */
[----:B------:R-:W-:Y:S01]  /*6890*/  IADD3 R112, PT, PT, R84, UR44, RZ ;  /* 0x0000002c54707c10 */ /* 0x000fe2000fffe0ff */
[----:B------:R-:W-:Y:S01]  /*68a0*/  HADD2.F32 R48, -RZ, R45.H1_H1 ;  /* 0x3000002dff307230 */ /* 0x000fe20000004100 */
[----:B------:R-:W-:Y:S01]  /*68b0*/  SHF.L.U32 R103, R90, 0x4, RZ ;  /* 0x000000045a677819 */ /* 0x000fe200000006ff */
[----:B------:R-:W-:Y:S01]  /*68c0*/  HADD2.F32 R52, -RZ, R49.H1_H1 ;  /* 0x30000031ff347230 */ /* 0x000fe20000004100 */
[----:B------:R-:W-:Y:S01]  /*68d0*/  F2FP.F16.E4M3.UNPACK_B R55, R75.H1 ;  /* 0x0000004bff37723e */ /* 0x000fe200030006ff */
[----:B------:R-:W-:Y:S01]  /*68e0*/  HADD2.F32 R56, -RZ, R53.H1_H1 ;  /* 0x30000035ff387230 */ /* 0x000fe20000004100 */
[-C--:B------:R-:W-:Y:S01]  /*68f0*/  F2FP.F16.E4M3.UNPACK_B R57, R76.reuse ;  /* 0x0000004cff39723e */ /* 0x080fe200020006ff */
[--C-:B------:R-:W-:Y:S01]  /*6900*/  HADD2.F32 R45, -RZ, R47.reuse.H0_H0 ;  /* 0x2000002fff2d7230 */ /* 0x100fe20000004100 */
[----:B------:R-:W-:Y:S01]  /*6910*/  F2FP.F16.E4M3.UNPACK_B R59, R76.H1 ;  /* 0x0000004cff3b723e */ /* 0x000fe200030006ff */
[----:B------:R-:W-:Y:S01]  /*6920*/  HADD2.F32 R50, -RZ, R47.H1_H1 ;  /* 0x3000002fff327230 */ /* 0x000fe20000004100 */
[-C--:B------:R-:W-:Y:S01]  /*6930*/  F2FP.F16.E4M3.UNPACK_B R61, R77.reuse ;  /* 0x0000004dff3d723e */ /* 0x080fe200020006ff */
[----:B------:R-:W-:Y:S01]  /*6940*/  HADD2.F32 R47, -RZ, R49.H0_H0 ;  /* 0x20000031ff2f7230 */ /* 0x000fe20000004100 */
[----:B------:R-:W-:Y:S01]  /*6950*/  F2FP.F16.E4M3.UNPACK_B R63, R77.H1 ;  /* 0x0000004dff3f723e */ /* 0x000fe200030006ff */
[----:B------:R-:W-:Y:S01]  /*6960*/  HADD2.F32 R60, -RZ, R57.H1_H1 ;  /* 0x30000039ff3c7230 */ /* 0x000fe20000004100 */
[-C--:B------:R-:W-:Y:S01]  /*6970*/  F2FP.F16.E4M3.UNPACK_B R65, R78.reuse ;  /* 0x0000004eff41723e */ /* 0x080fe200020006ff */
[----:B------:R-:W-:Y:S01]  /*6980*/  HADD2.F32 R64, -RZ, R61.H1_H1 ;  /* 0x3000003dff407230 */ /* 0x000fe20000004100 */
[----:B------:R-:W-:Y:S01]  /*6990*/  F2FP.F16.E4M3.UNPACK_B R67, R78.H1 ;  /* 0x0000004eff43723e */ /* 0x000fe200030006ff */
[----:B------:R-:W-:Y:S01]  /*69a0*/  HADD2.F32 R49, -RZ, R51.H0_H0 ;  /* 0x20000033ff317230 */ /* 0x000fe20000004100 */
[----:B------:R-:W-:Y:S01]  /*69b0*/  ISETP.NE.AND P0, PT, R97, RZ, PT ;  /* 0x000000ff6100720c */ /* 0x000fe20003f05270 */
[----:B------:R-:W-:Y:S01]  /*69c0*/  HADD2.F32 R68, -RZ, R65.H1_H1 ;  /* 0x30000041ff447230 */ /* 0x000fe20000004100 */
[----:B------:R-:W-:Y:S01]  /*69d0*/  ISETP.NE.AND P6, PT, R102, RZ, PT ;  /* 0x000000ff6600720c */ /* 0x000fe20003fc5270 */
[----:B------:R-:W-:Y:S02]  /*69e0*/  HADD2.F32 R54, -RZ, R51.H1_H1 ;  /* 0x30000033ff367230 */ /* 0x000fe40000004100 */
[C---:B---3--:R-:W-:Y:S01]  /*69f0*/  FMUL R0, R38.reuse, R4 ;  /* 0x0000000426007220 */ /* 0x048fe20000400000 */
[C---:B------:R-:W-:Y:S01]  /*6a00*/  FMUL R2, R38.reuse, R5 ;  /* 0x0000000526027220 */ /* 0x040fe20000400000 */
[C---:B------:R-:W-:Y:S01]  /*6a10*/  FMUL R4, R38.reuse, R8 ;  /* 0x0000000826047220 */ /* 0x040fe20000400000 */
[C---:B------:R-:W-:Y:S01]  /*6a20*/  FMUL R5, R38.reuse, R9 ;  /* 0x0000000926057220 */ /* 0x040fe20000400000 */
[C---:B------:R-:W-:Y:S01]  /*6a30*/  FFMA R0, R41.reuse, R40, R0 ;  /* 0x0000002829007223 */ /* 0x040fe20000000000 */
[C---:B------:R-:W-:Y:S01]  /*6a40*/  FFMA R2, R41.reuse, R42, R2 ;  /* 0x0000002a29027223 */ /* 0x040fe20000000002 */
[C---:B------:R-:W-:Y:S01]  /*6a50*/  FMUL R8, R38.reuse, R12 ;  /* 0x0000000c26087220 */ /* 0x040fe20000400000 */
[C---:B------:R-:W-:Y:S01]  /*6a60*/  FMUL R9, R38.reuse, R13 ;  /* 0x0000000d26097220 */ /* 0x040fe20000400000 */
[----:B------:R-:W-:Y:S02]  /*6a70*/  HADD2.F32 R51, -RZ, R53.H0_H0 ;  /* 0x20000035ff337230 */ /* 0x000fe40000004100 */
[C---:B------:R-:W-:Y:S01]  /*6a80*/  FMUL R12, R38.reuse, R16 ;  /* 0x00000010260c7220 */ /* 0x040fe20000400000 */
        /* <DEDUP_REMOVED lines=13> */
[C---:B------:R-:W-:Y:S01]  /*6b60*/  FFMA R3, R41.reuse, R44, R3 ;  /* 0x0000002c29037223 */ /* 0x040fe20000000003 */
[----:B------:R-:W-:Y:S01]  /*6b70*/  F2FP.F16.E4M3.UNPACK_B R40, R79 ;  /* 0x0000004fff28723e */ /* 0x000fe200020006ff */
[C---:B------:R-:W-:Y:S01]  /*6b80*/  FFMA R7, R41.reuse, R46, R7 ;  /* 0x0000002e29077223 */ /* 0x040fe20000000007 */
[C---:B------:R-:W-:Y:S01]  /*6b90*/  FFMA R4, R41.reuse, R43, R4 ;  /* 0x0000002b29047223 */ /* 0x040fe20000000004 */
[----:B------:R-:W-:Y:S01]  /*6ba0*/  F2FP.F16.E4M3.UNPACK_B R42, R79.H1 ;  /* 0x0000004fff2a723e */ /* 0x000fe200030006ff */
[C---:B------:R-:W-:Y:S01]  /*6bb0*/  FFMA R5, R41.reuse, R48, R5 ;  /* 0x0000003029057223 */ /* 0x040fe20000000005 */
[----:B------:R-:W-:Y:S01]  /*6bc0*/  FFMA R6, R41, R45, R6 ;  /* 0x0000002d29067223 */ /* 0x000fe20000000006 */
[----:B------:R-:W-:Y:S01]  /*6bd0*/  F2FP.SATFINITE.E4M3.F32.PACK_AB_MERGE_C R99, R7, R3, RZ ;  /* 0x000000030763723e */ /* 0x000fe200048070ff */
[C---:B------:R-:W-:Y:S01]  /*6be0*/  FFMA R11, R41.reuse, R50, R11 ;  /* 0x00000032290b7223 */ /* 0x040fe2000000000b */
[C---:B------:R-:W-:Y:S01]  /*6bf0*/  FFMA R8, R41.reuse, R47, R8 ;  /* 0x0000002f29087223 */ /* 0x040fe20000000008 */
[----:B------:R-:W-:Y:S01]  /*6c00*/  FMUL R10, R38, R14 ;  /* 0x0000000e260a7220 */ /* 0x000fe20000400000 */
[----:B------:R-:W-:Y:S01]  /*6c10*/  F2FP.SATFINITE.E4M3.F32.PACK_AB_MERGE_C R104, R2, R0, R99 ;  /* 0x000000000268723e */ /* 0x000fe20004807063 */
[----:B------:R-:W-:Y:S01]  /*6c20*/  FFMA R9, R41, R52, R9 ;  /* 0x0000003429097223 */ /* 0x000fe20000000009 */
[----:B------:R-:W-:Y:S01]  /*6c30*/  F2FP.SATFINITE.E4M3.F32.PACK_AB_MERGE_C R105, R11, R6, RZ ;  /* 0x000000060b69723e */ /* 0x000fe200048070ff */
[----:B------:R-:W-:Y:S01]  /*6c40*/  FFMA R10, R41, R49, R10 ;  /* 0x00000031290a7223 */ /* 0x000fe2000000000a */
[----:B------:R-:W-:Y:S01]  /*6c50*/  IADD3 R99, PT, PT, R112, R103, RZ ;  /* 0x0000006770637210 */ /* 0x000fe20007ffe0ff */
[C---:B------:R-:W-:Y:S01]  /*6c60*/  FMUL R15, R38.reuse, R15 ;  /* 0x0000000f260f7220 */ /* 0x040fe20000400000 */
[--C-:B------:R-:W-:Y:S01]  /*6c70*/  HADD2.F32 R53, -RZ, R55.reuse.H0_H0 ;  /* 0x20000037ff357230 */ /* 0x100fe20000004100 */
[----:B------:R-:W-:Y:S01]  /*6c80*/  F2FP.SATFINITE.E4M3.F32.PACK_AB_MERGE_C R105, R5, R4, R105 ;  /* 0x000000040569723e */ /* 0x000fe20004807069 */
[----:B------:R-:W-:Y:S02]  /*6c90*/  HADD2.F32 R58, -RZ, R55.H1_H1 ;  /* 0x30000037ff3a7230 */ /* 0x000fe40000004100 */
[C---:B------:R-:W-:Y:S01]  /*6ca0*/  FFMA R15, R41.reuse, R54, R15 ;  /* 0x00000036290f7223 */ /* 0x040fe2000000000f */
[C---:B------:R-:W-:Y:S01]  /*6cb0*/  FFMA R12, R41.reuse, R51, R12 ;  /* 0x00000033290c7223 */ /* 0x040fe2000000000c */
[C---:B------:R-:W-:Y:S01]  /*6cc0*/  FFMA R13, R41.reuse, R56, R13 ;  /* 0x00000038290d7223 */ /* 0x040fe2000000000d */
[----:B------:R-:W-:Y:S02]  /*6cd0*/  HADD2.F32 R55, -RZ, R57.H0_H0 ;  /* 0x20000039ff377230 */ /* 0x000fe40000004100 */
[C---:B------:R-:W-:Y:S01]  /*6ce0*/  FMUL R14, R38.reuse, R18 ;  /* 0x00000012260e7220 */ /* 0x040fe20000400000 */
[C---:B------:R-:W-:Y:S01]  /*6cf0*/  FMUL R19, R38.reuse, R19 ;  /* 0x0000001326137220 */ /* 0x040fe20000400000 */
[--C-:B------:R-:W-:Y:S02]  /*6d00*/  HADD2.F32 R57, -RZ, R59.reuse.H0_H0 ;  /* 0x2000003bff397230 */ /* 0x100fe40000004100 */
[C---:B------:R-:W-:Y:S01]  /*6d10*/  FMUL R18, R38.reuse, R22 ;  /* 0x0000001626127220 */ /* 0x040fe20000400000 */
[C---:B------:R-:W-:Y:S01]  /*6d20*/  FFMA R14, R41.reuse, R53, R14 ;  /* 0x00000035290e7223 */ /* 0x040fe2000000000e */
[----:B------:R-:W-:Y:S02]  /*6d30*/  HADD2.F32 R62, -RZ, R59.H1_H1 ;  /* 0x3000003bff3e7230 */ /* 0x000fe40000004100 */
[C---:B------:R-:W-:Y:S01]  /*6d40*/  FFMA R19, R41.reuse, R58, R19 ;  /* 0x0000003a29137223 */ /* 0x040fe20000000013 */
[----:B------:R-:W-:Y:S02]  /*6d50*/  HADD2.F32 R59, -RZ, R61.H0_H0 ;  /* 0x2000003dff3b7230 */ /* 0x000fe40000004100 */
[C---:B------:R-:W-:Y:S01]  /*6d60*/  FMUL R23, R38.reuse, R23 ;  /* 0x0000001726177220 */ /* 0x040fe20000400000 */
[C---:B------:R-:W-:Y:S01]  /*6d70*/  FFMA R16, R41.reuse, R55, R16 ;  /* 0x0000003729107223 */ /* 0x040fe20000000010 */
[C---:B------:R-:W-:Y:S01]  /*6d80*/  FFMA R17, R41.reuse, R60, R17 ;  /* 0x0000003c29117223 */ /* 0x040fe20000000011 */
[--C-:B------:R-:W-:Y:S02]  /*6d90*/  HADD2.F32 R61, -RZ, R63.reuse.H0_H0 ;  /* 0x2000003fff3d7230 */ /* 0x100fe40000004100 */
[C---:B------:R-:W-:Y:S01]  /*6da0*/  FFMA R18, R41.reuse, R57, R18 ;  /* 0x0000003929127223 */ /* 0x040fe20000000012 */
[----:B------:R-:W-:Y:S02]  /*6db0*/  HADD2.F32 R66, -RZ, R63.H1_H1 ;  /* 0x3000003fff427230 */ /* 0x000fe40000004100 */
[C---:B------:R-:W-:Y:S01]  /*6dc0*/  FMUL R22, R38.reuse, R26 ;  /* 0x0000001a26167220 */ /* 0x040fe20000400000 */
[----:B------:R-:W-:Y:S02]  /*6dd0*/  HADD2.F32 R63, -RZ, R65.H0_H0 ;  /* 0x20000041ff3f7230 */ /* 0x000fe40000004100 */
[C---:B------:R-:W-:Y:S01]  /*6de0*/  FFMA R23, R41.reuse, R62, R23 ;  /* 0x0000003e29177223 */ /* 0x040fe20000000017 */
[C---:B------:R-:W-:Y:S01]  /*6df0*/  FMUL R27, R38.reuse, R27 ;  /* 0x0000001b261b7220 */ /* 0x040fe20000400000 */
[C---:B------:R-:W-:Y:S01]  /*6e00*/  FFMA R20, R41.reuse, R59, R20 ;  /* 0x0000003b29147223 */ /* 0x040fe20000000014 */
[C---:B------:R-:W-:Y:S01]  /*6e10*/  FFMA R21, R41.reuse, R64, R21 ;  /* 0x0000004029157223 */ /* 0x040fe20000000015 */
[--C-:B------:R-:W-:Y:S02]  /*6e20*/  HADD2.F32 R65, -RZ, R67.reuse.H0_H0 ;  /* 0x20000043ff417230 */ /* 0x100fe40000004100 */
[C---:B------:R-:W-:Y:S01]  /*6e30*/  FFMA R22, R41.reuse, R61, R22 ;  /* 0x0000003d29167223 */ /* 0x040fe20000000016 */
[----:B------:R-:W-:Y:S02]  /*6e40*/  HADD2.F32 R70, -RZ, R67.H1_H1 ;  /* 0x30000043ff467230 */ /* 0x000fe40000004100 */
[C---:B------:R-:W-:Y:S01]  /*6e50*/  FMUL R26, R38.reuse, R30 ;  /* 0x0000001e261a7220 */ /* 0x040fe20000400000 */
[--C-:B------:R-:W-:Y:S02]  /*6e60*/  HADD2.F32 R67, -RZ, R40.reuse.H0_H0 ;  /* 0x20000028ff437230 */ /* 0x100fe40000004100 */
[C---:B------:R-:W-:Y:S01]  /*6e70*/  FFMA R27, R41.reuse, R66, R27 ;  /* 0x00000042291b7223 */ /* 0x040fe2000000001b */
[C---:B------:R-:W-:Y:S01]  /*6e80*/  FMUL R31, R38.reuse, R31 ;  /* 0x0000001f261f7220 */ /* 0x040fe20000400000 */
[C---:B------:R-:W-:Y:S01]  /*6e90*/  FFMA R24, R41.reuse, R63, R24 ;  /* 0x0000003f29187223 */ /* 0x040fe20000000018 */
[----:B------:R-:W-:Y:S02]  /*6ea0*/  HADD2.F32 R40, -RZ, R40.H1_H1 ;  /* 0x30000028ff287230 */ /* 0x000fe40000004100 */
[C---:B------:R-:W-:Y:S01]  /*6eb0*/  FFMA R25, R41.reuse, R68, R25 ;  /* 0x0000004429197223 */ /* 0x040fe20000000019 */
[--C-:B------:R-:W-:Y:S02]  /*6ec0*/  HADD2.F32 R69, -RZ, R42.reuse.H0_H0 ;  /* 0x2000002aff457230 */ /* 0x100fe40000004100 */
[C---:B------:R-:W-:Y:S01]  /*6ed0*/  FFMA R26, R41.reuse, R65, R26 ;  /* 0x00000041291a7223 */ /* 0x040fe2000000001a */
[----:B------:R-:W-:Y:S02]  /*6ee0*/  HADD2.F32 R42, -RZ, R42.H1_H1 ;  /* 0x3000002aff2a7230 */ /* 0x000fe40000004100 */
[C---:B------:R-:W-:Y:S01]  /*6ef0*/  FMUL R30, R38.reuse, R34 ;  /* 0x00000022261e7220 */ /* 0x040fe20000400000 */
[----:B------:R-:W-:Y:S01]  /*6f00*/  FFMA R31, R41, R70, R31 ;  /* 0x00000046291f7223 */ /* 0x000fe2000000001f */
[----:B------:R-:W-:Y:S01]  /*6f10*/  FMUL R35, R38, R35 ;  /* 0x0000002326237220 */ /* 0x000fe20000400000 */
[----:B------:R-:W-:Y:S01]  /*6f20*/  F2FP.SATFINITE.E4M3.F32.PACK_AB_MERGE_C R106, R15, R10, RZ ;  /* 0x0000000a0f6a723e */ /* 0x000fe200048070ff */
[----:B------:R-:W-:Y:S01]  /*6f30*/  FFMA R28, R41, R67, R28 ;  /* 0x00000043291c7223 */ /* 0x000fe2000000001c */
[----:B------:R-:W-:Y:S01]  /*6f40*/  F2FP.SATFINITE.E4M3.F32.PACK_AB_MERGE_C R107, R19, R14, RZ ;  /* 0x0000000e136b723e */ /* 0x000fe200048070ff */
[C---:B------:R-:W-:Y:S01]  /*6f50*/  FFMA R29, R41.reuse, R40, R29 ;  /* 0x00000028291d7223 */ /* 0x040fe2000000001d */
[C---:B------:R-:W-:Y:S01]  /*6f60*/  FFMA R30, R41.reuse, R69, R30 ;  /* 0x00000045291e7223 */ /* 0x040fe2000000001e */
[----:B------:R-:W-:Y:S01]  /*6f70*/  FFMA R35, R41, R42, R35 ;  /* 0x0000002a29237223 */ /* 0x000fe20000000023 */
[----:B------:R-:W-:Y:S02]  /*6f80*/  F2FP.SATFINITE.E4M3.F32.PACK_AB_MERGE_C R106, R9, R8, R106 ;  /* 0x00000008096a723e */ /* 0x000fe4000480706a */
[----:B------:R-:W-:Y:S02]  /*6f90*/  F2FP.SATFINITE.E4M3.F32.PACK_AB_MERGE_C R107, R13, R12, R107 ;  /* 0x0000000c0d6b723e */ /* 0x000fe4000480706b */
[----:B------:R-:W-:Y:S02]  /*6fa0*/  F2FP.SATFINITE.E4M3.F32.PACK_AB_MERGE_C R108, R23, R18, RZ ;  /* 0x00000012176c723e */ /* 0x000fe400048070ff */
[----:B------:R-:W-:Y:S01]  /*6fb0*/  F2FP.SATFINITE.E4M3.F32.PACK_AB_MERGE_C R109, R27, R22, RZ ;  /* 0x000000161b6d723e */ /* 0x000fe200048070ff */
[----:B------:R1:W-:Y:S01]  /*6fc0*/  STS.128 [R84+UR44+0x4200], R104 ;  /* 0x0042006854007988 */ /* 0x0003e20008000c2c */
[----:B------:R-:W-:Y:S02]  /*6fd0*/  F2FP.SATFINITE.E4M3.F32.PACK_AB_MERGE_C R113, R31, R26, RZ ;  /* 0x0000001a1f71723e */ /* 0x000fe400048070ff */
[----:B------:R-:W-:Y:S02]  /*6fe0*/  F2FP.SATFINITE.E4M3.F32.PACK_AB_MERGE_C R114, R35, R30, RZ ;  /* 0x0000001e2372723e */ /* 0x000fe400048070ff */
[----:B------:R-:W-:Y:S02]  /*6ff0*/  F2FP.SATFINITE.E4M3.F32.PACK_AB_MERGE_C R108, R17, R16, R108 ;  /* 0x00000010116c723e */ /* 0x000fe4000480706c */
[----:B------:R-:W-:Y:S02]  /*7000*/  F2FP.SATFINITE.E4M3.F32.PACK_AB_MERGE_C R109, R21, R20, R109 ;  /* 0x00000014156d723e */ /* 0x000fe4000480706d */
[----:B------:R-:W-:Y:S02]  /*7010*/  F2FP.SATFINITE.E4M3.F32.PACK_AB_MERGE_C R110, R25, R24, R113 ;  /* 0x00000018196e723e */ /* 0x000fe40004807071 */
[----:B------:R-:W-:Y:S02]  /*7020*/  F2FP.SATFINITE.E4M3.F32.PACK_AB_MERGE_C R111, R29, R28, R114 ;  /* 0x0000001c1d6f723e */ /* 0x000fe40004807072 */
[----:B------:R-:W-:Y:S02]  /*7030*/  LEA R112, R93, UR44, 0x3 ;  /* 0x0000002c5d707c11 */ /* 0x000fe4000f8e18ff */
[----:B------:R-:W-:Y:S01]  /*7040*/  @P6 SHF.L.U32 R113, R91, 0x1f, RZ ;  /* 0x0000001f5b716819 */ /* 0x000fe200000006ff */
[----:B------:R1:W-:Y:S01]  /*7050*/  STS.128 [R99+0x4210], R108 ;  /* 0x0042106c63007388 */ /* 0x0003e20000000c00 */
[----:B------:R-:W-:Y:S01]  /*7060*/  @!PT LDS RZ, [RZ] ;  /* 0x00000000fffff984 */ /* 0x000fe20000000800 */
[----:B------:R-:W-:Y:S01]  /*7070*/  @!PT LDS RZ, [RZ] ;  /* 0x00000000fffff984 */ /* 0x000fe20000000800 */
[----:B------:R-:W-:Y:S01]  /*7080*/  @!PT LDS RZ, [RZ] ;  /* 0x00000000fffff984 */ /* 0x000fe20000000800 */
[----:B------:R-:W-:Y:S01]  /*7090*/  @!PT LDS RZ, [RZ] ;  /* 0x00000000fffff984 */ /* 0x000fe20000000800 */
[----:B------:R2:W-:Y:S07]  /*70a0*/  MEMBAR.ALL.CTA ;  /* 0x0000000000007992 */ /* 0x0005ee0000008000 */
[----:B--2---:R-:W2:Y:S02]  /*70b0*/  FENCE.VIEW.ASYNC.S ;  /* 0x00000000000073c6 */ /* 0x004ea40000000000 */
[----:B--2---:R-:W-:Y:S06]  /*70c0*/  BAR.SYNC.DEFER_BLOCKING 0x1, 0x80 ;  /* 0x0042000000007b1d */ /* 0x004fec0000010000 */
[----:B------:R-:W-:Y:S05]  /*70d0*/  @P0 BRA `(.L_x_113) ;  /* 0x0000000000280947 */ /* 0x000fea0003800000 */
[----:B------:R-:W-:Y:S01]  /*70e0*/  UIADD3 UR4, UPT, UPT, UR44, 0x4200, URZ ;  /* 0x000042002c047890 */ /* 0x000fe2000fffe0ff */
[----:B------:R-:W-:Y:S05]  /*70f0*/  UMOV UR51, UR36 ;  /* 0x0000002400337c82 */ /* 0x000fea0008000000 */
[----:B------:R-:W-:Y:S01]  /*7100*/  MOV R96, UR4 ;  /* 0x0000000400607c02 */ /* 0x000fe20008000f00 */
[----:B------:R-:W-:Y:S03]  /*7110*/  UIADD3 UR4, UP0, UPT, UR62, 0x680, URZ ;  /* 0x000006803e047890 */ /* 0x000fe6000ff1e0ff */
[----:B------:R-:W-:Y:S01]  /*7120*/  R2UR UR48, R96 ;  /* 0x00000000603072ca */ /* 0x000fe200000e0000 */
[----:B------:R-:W-:Y:S11]  /*7130*/  UIADD3.X UR5, UPT, UPT, URZ, UR63, URZ, UP0, !UPT ;  /* 0x0000003fff057290 */ /* 0x000ff600087fe4ff */
[----:B------:R-:W-:Y:S01]  /*7140*/  @!UPT UIADD3 URZ, UPT, UPT, URZ, URZ, URZ ;  /* 0x000000fffffff290 */ /* 0x000fe2000fffe0ff */
[----:B------:R2:W-:Y:S01]  /*7150*/  UTMASTG.3D [UR48], [UR4] ;  /* 0x00000030040073b5 */ /* 0x0005e20008010000 */
[----:B------:R0:W-:Y:S01]  /*7160*/  UTMACMDFLUSH ;  /* 0x00000000000079b7 */ /* 0x0001e20000000000 */
[----:B--2---:R-:W-:Y:S04]  /*7170*/  DEPBAR.LE SB0, 0x1 ;  /* 0x000080400000791a */ /* 0x004fe80000000000 */
.L_x_113:
[----:B------:R-:W-:Y:S05]  /*7180*/  BSYNC.RECONVERGENT B0 ;  /* 0x0000000000007941 */ /* 0x000fea0003800200 */
.L_x_112:
[----:B------:R-:W-:Y:S06]  /*7190*/  BAR.SYNC.DEFER_BLOCKING 0x1, 0x80 ;  /* 0x0042000000007b1d */ /* 0x000fec0000010000 */
[----:B------:R-:W2:Y:S01]  /*71a0*/  @P6 SYNCS.PHASECHK.TRANS64.TRYWAIT P0, [R112+URZ+0xa0], R113 ;  /* 0x0000a071700065a7 */ /* 0x000ea200080011ff */
[----:B------:R-:W-:Y:S01]  /*71b0*/  BSSY B1, `(.L_x_114) ;  /* 0x0000020000017945 */ /* 0x000fe20003800000 */
[----:B--2---:R-:W-:Y:S03]  /*71c0*/  @P6 SEL R100, RZ, 0x1, !P0 ;  /* 0x00000001ff646807 */ /* 0x004fe60004000000 */
[----:B------:R-:W-:Y:S05]  /*71d0*/  @!P6 BRA `(.L_x_115) ;  /* 0x000000000074e947 */ /* 0x000fea0003800000 */
[----:B------:R-:W-:Y:S01]  /*71e0*/  ISETP.NE.AND P1, PT, R101, RZ, PT ;  /* 0x000000ff6500720c */ /* 0x000fe20003f25270 */
[----:B------:R-:W2:Y:S01]  /*71f0*/  S2R R0, SR_CgaCtaId ;  /* 0x0000000000007919 */ /* 0x000ea20000008800 */
[----:B------:R-:W-:Y:S01]  /*7200*/  ISETP.NE.AND P0, PT, R100, RZ, PT ;  /* 0x000000ff6400720c */ /* 0x000fe20003f05270 */
[----:B------:R-:W-:Y:S10]  /*7210*/  BSSY B0, `(.L_x_116) ;  /* 0x0000008000007945 */ /* 0x000ff40003800000 */
[----:B------:R-:W-:Y:S05]  /*7220*/  @P1 IMAD R2, R93, 0x1000, R84 ;  /* 0x000010005d021824 */ /* 0x000fea00078e0254 */
[----:B------:R-:W-:Y:S05]  /*7230*/  @P1 IADD3 R4, PT, PT, R2, UR44, RZ ;  /* 0x0000002c02041c10 */ /* 0x000fea000fffe0ff */
[----:B------:R-:W-:Y:S01]  /*7240*/  @P1 IMAD.IADD R4, R4, 0x1, R103 ;  /* 0x0000000104041824 */ /* 0x000fe200078e0267 */
[----:B------:R-:W-:Y:S06]  /*7250*/  @P0 BRA `(.L_x_117) ;  /* 0x00000000000c0947 */ /* 0x000fec0003800000 */
[----:B------:R-:W-:Y:S04]  /*7260*/  SHF.L.U32 R3, R91, 0x1f, RZ ;  /* 0x0000001f5b037819 */ /* 0x000fe800000006ff */
[----:B------:R-:W3:Y:S02]  /*7270*/  SYNCS.PHASECHK.TRANS64.TRYWAIT P0, [R112+URZ+0xa0], R3 ;  /* 0x0000a003700075a7 */ /* 0x000ee400080011ff */
[----:B---3--:R-:W-:Y:S05]  /*7280*/  @!P0 BRA `(.L_x_118) ;  /* 0x0000003400548947 */ /* 0x008fea0003800000 */
.L_x_117:
[----:B------:R-:W-:Y:S05]  /*7290*/  BSYNC B0 ;  /* 0x0000000000007941 */ /* 0x000fea0003800000 */
.L_x_116:
[----:B------:R-:W-:Y:S01]  /*72a0*/  ISETP.NE.AND P0, PT, R101, RZ, PT ;  /* 0x000000ff6500720c */ /* 0x000fe20003f05270 */
[----:B---3--:R-:W-:Y:S02]  /*72b0*/  VIADD R3, R112, 0xc0 ;  /* 0x000000c070037836 */ /* 0x008fe40000000000 */
[----:B------:R-:W-:Y:S03]  /*72c0*/  VIADD R93, R93, 0x1 ;  /* 0x000000015d5d7836 */ /* 0x000fe60000000000 */
[----:B--2---:R-:W-:Y:S07]  /*72d0*/  PRMT R0, R0, 0x654, R3 ;  /* 0x0000065400007816 */ /* 0x004fee0000000003 */
[----:B------:R2:W3:Y:S04]  /*72e0*/  @P0 LDS.128 R72, [R2+UR44+0x200] ;  /* 0x0002002c02480984 */ /* 0x0004e80008000c00 */
[----:B------:R2:W4:Y:S01]  /*72f0*/  @P0 LDS.128 R76, [R4+0x210] ;  /* 0x00021000044c0984 */ /* 0x0005220000000c00 */
        /* <DEDUP_REMOVED lines=10> */
[----:B--23--:R-:W-:Y:S02]  /*73a0*/  LOP3.LUT R91, R91, R0, RZ, 0x3c, !PT ;  /* 0x000000005b5b7212 */ /* 0x00cfe400078e3cff */
.L_x_115:
[----:B------:R-:W-:Y:S05]  /*73b0*/  BSYNC B1 ;  /* 0x0000000000017941 */ /* 0x000fea0003800000 */
.L_x_114:
[----:B------:R-:W-:Y:S05]  /*73c0*/  VIADD R3, R39, 0x40 ;  /* 0x0000004027037836 */ /* 0x000fea0000000000 */
[----:B------:R-:W-:Y:S04]  /*73d0*/  SHF.R.U32.HI R3, RZ, 0x15, R3 ;  /* 0x00000015ff037819 */ /* 0x000fe80000011603 */
[----:B------:R-:W-:Y:S11]  /*73e0*/  LOP3.LUT P0, RZ, R3, 0x3, R86, 0x48, !PT ;  /* 0x0000000303ff7812 */ /* 0x000ff60007804856 */
[----:B------:R-:W-:Y:S02]  /*73f0*/  @!UPT UIADD3 URZ, UPT, UPT, URZ, URZ, URZ ;  /* 0x000000fffffff290 */ /* 0x000fe4000fffe0ff */
[----:B------:R-:W-:Y:S05]  /*7400*/  @!P0 BRA `(.L_x_119) ;  /* 0x0000000000408947 */ /* 0x000fea0003800000 */
[----:B------:R-:W2:Y:S01]  /*7410*/  LDCU.64 UR8, c[0x4][0x78] ;  /* 0x01000f00ff0877ac */ /* 0x000ea20008000a00 */
[----:B------:R-:W-:Y:S01]  /*7420*/  MOV R3, 0x0 ;  /* 0x0000000000037802 */ /* 0x000fe20000000f00 */
[----:B------:R-:W-:Y:S02]  /*7430*/  HFMA2 R12, -RZ, RZ, 0, 5.9604644775390625e-08 ;  /* 0x00000001ff0c7431 */ /* 0x000fe400000001ff */
[----:B------:R-:W-:Y:S02]  /*7440*/  IMAD.MOV.U32 R8, RZ, RZ, 0x192 ;  /* 0x00000192ff087424 */ /* 0x000fe400078e00ff */
[----:B------:R-:W-:Y:S01]  /*7450*/  IMAD.MOV.U32 R13, RZ, RZ, RZ ;  /* 0x000000ffff0d7224 */ /* 0x000fe200078e00ff */
[----:B------:R-:W3:Y:S01]  /*7460*/  LDCU.64 UR6, c[0x4][0x80] ;  /* 0x01001000ff0677ac */ /* 0x000ee20008000a00 */
[----:B------:R-:W1:Y:S01]  /*7470*/  LDC.64 R2, c[0x4][R3] ;  /* 0x0100000003027b82 */ /* 0x000e620000000a00 */
[----:B------:R-:W5:Y:S01]  /*7480*/  LDCU.64 UR4, c[0x4][0x18] ;  /* 0x01000300ff0477ac */ /* 0x000f620008000a00 */
[----:B--2---:R-:W-:Y:S01]  /*7490*/  MOV R5, UR9 ;  /* 0x0000000900057c02 */ /* 0x004fe20008000f00 */
[----:B------:R-:W-:Y:S01]  /*74a0*/  IMAD.U32 R4, RZ, RZ, UR8 ;  /* 0x00000008ff047e24 */ /* 0x000fe2000f8e00ff */
[----:B---3--:R-:W-:Y:S01]  /*74b0*/  MOV R7, UR7 ;  /* 0x0000000700077c02 */ /* 0x008fe20008000f00 */
[----:B------:R-:W-:Y:S01]  /*74c0*/  IMAD.U32 R6, RZ, RZ, UR6 ;  /* 0x00000006ff067e24 */ /* 0x000fe2000f8e00ff */
[----:B-----5:R-:W-:Y:S01]  /*74d0*/  MOV R11, UR5 ;  /* 0x00000005000b7c02 */ /* 0x020fe20008000f00 */
[----:B------:R-:W-:Y:S02]  /*74e0*/  IMAD.U32 R10, RZ, RZ, UR4 ;  /* 0x00000004ff0a7e24 */ /* 0x000fe4000f8e00ff */
[----:B------:R-:W-:Y:S07]  /*74f0*/  LEPC R20, `(.L_x_119) ;  /* 0x000000001014794e */ /* 0x000fee0000000000 */
[----:B-1--4-:R-:W-:Y:S05]  /*7500*/  CALL.ABS.NOINC R2 ;  /* 0x0000000002007343 */ /* 0x012fea0003c00000 */
.L_x_119:
        /* <DEDUP_REMOVED lines=14> */
[----:B------:R-:W-:Y:S01]  /*75f0*/  F2FP.F16.E4M3.UNPACK_B R54, R75 ;  /* 0x0000004bff36723e */ /* 0x000fe200020006ff */
[----:B------:R-:W-:Y:S01]  /*7600*/  LDTM.16dp32bit_t0_t15.x32 R4, tmem[UR4+0x40] ;  /* 0x00004004000479ee */ /* 0x000fe20008a80000 */
[----:B------:R-:W2:Y:S01]  /*7610*/  LDTM.16dp32bit_t16_t31.x32 R4, tmem[UR4+0x60] ;  /* 0x00006004000479ee */ /* 0x000ea20008aa0000 */
[----:B------:R-:W-:Y:S01]  /*7620*/  HADD2.F32 R46, -RZ, R46.H1_H1 ;  /* 0x3000002eff2e7230 */ /* 0x000fe20000004100 */
[----:B----4-:R-:W-:Y:S01]  /*7630*/  F2FP.F16.E4M3.UNPACK_B R58, R76 ;  /* 0x0000004cff3a723e */ /* 0x010fe200020006ff */
[--C-:B------:R-:W-:Y:S01]  /*7640*/  HADD2.F32 R49, -RZ, R50.reuse.H0_H0 ;  /* 0x20000032ff317230 */ /* 0x100fe20000004100 */
[----:B------:R-:W-:Y:S01]  /*7650*/  F2FP.F16.E4M3.UNPACK_B R62, R77 ;  /* 0x0000004dff3e723e */ /* 0x000fe200020006ff */
[----:B------:R-:W-:Y:S01]  /*7660*/  HADD2.F32 R50, -RZ, R50.H1_H1 ;  /* 0x30000032ff327230 */ /* 0x000fe20000004100 */
[----:B------:R-:W-:Y:S01]  /*7670*/  F2FP.F16.E4M3.UNPACK_B R66, R78 ;  /* 0x0000004eff42723e */ /* 0x000fe200020006ff */
[--C-:B------:R-:W-:Y:S01]  /*7680*/  HADD2.F32 R53, -RZ, R54.reuse.H0_H0 ;  /* 0x20000036ff357230 */ /* 0x100fe20000004100 */
[----:B------:R-:W-:Y:S01]  /*7690*/  F2FP.F16.E4M3.UNPACK_B R70, R79 ;  /* 0x0000004fff46723e */ /* 0x000fe200020006ff */
[----:B------:R-:W-:Y:S01]  /*76a0*/  HADD2.F32 R54, -RZ, R54.H1_H1 ;  /* 0x30000036ff367230 */ /* 0x000fe20000004100 */
[----:B------:R-:W-:Y:S01]  /*76b0*/  F2FP.F16.E4M3.UNPACK_B R56, R75.H1 ;  /* 0x0000004bff38723e */ /* 0x000fe200030006ff */
[--C-:B------:R-:W-:Y:S01]  /*76c0*/  HADD2.F32 R57, -RZ, R58.reuse.H0_H0 ;  /* 0x2000003aff397230 */ /* 0x100fe20000004100 */
[----:B------:R-:W-:Y:S01]  /*76d0*/  F2FP.F16.E4M3.UNPACK_B R60, R76.H1 ;  /* 0x0000004cff3c723e */ /* 0x000fe200030006ff */
[----:B------:R-:W-:Y:S01]  /*76e0*/  HADD2.F32 R58, -RZ, R58.H1_H1 ;  /* 0x3000003aff3a7230 */ /* 0x000fe20000004100 */
[----:B------:R-:W-:Y:S01]  /*76f0*/  F2FP.F16.E4M3.UNPACK_B R64, R77.H1 ;  /* 0x0000004dff40723e */ /* 0x000fe200030006ff */
[--C-:B------:R-:W-:Y:S01]  /*7700*/  HADD2.F32 R61, -RZ, R62.reuse.H0_H0 ;  /* 0x2000003eff3d7230 */ /* 0x100fe20000004100 */
[----:B------:R-:W-:Y:S01]  /*7710*/  F2FP.F16.E4M3.UNPACK_B R68, R78.H1 ;  /* 0x0000004eff44723e */ /* 0x000fe200030006ff */
[----:B------:R-:W-:Y:S01]  /*7720*/  HADD2.F32 R62, -RZ, R62.H1_H1 ;  /* 0x3000003eff3e7230 */ /* 0x000fe20000004100 */
[----:B------:R-:W-:Y:S01]  /*7730*/  ISETP.NE.AND P0, PT, R97, RZ, PT ;  /* 0x000000ff6100720c */ /* 0x000fe20003f05270 */
[--C-:B------:R-:W-:Y:S01]  /*7740*/  HADD2.F32 R65, -RZ, R66.reuse.H0_H0 ;  /* 0x20000042ff417230 */ /* 0x100fe20000004100 */
[----:B------:R-:W-:Y:S01]  /*7750*/  ISETP.NE.AND P6, PT, R102, RZ, PT ;  /* 0x000000ff6600720c */ /* 0x000fe20003fc5270 */
[----:B------:R-:W-:Y:S02]  /*7760*/  HADD2.F32 R66, -RZ, R66.H1_H1 ;  /* 0x30000042ff427230 */ /* 0x000fe40000004100 */
[--C-:B------:R-:W-:Y:S02]  /*7770*/  HADD2.F32 R69, -RZ, R70.reuse.H0_H0 ;  /* 0x20000046ff457230 */ /* 0x100fe40000004100 */
[C---:B--2---:R-:W-:Y:S01]  /*7780*/  FMUL R0, R38.reuse, R4 ;  /* 0x0000000426007220 */ /* 0x044fe20000400000 */
[C---:B------:R-:W-:Y:S01]  /*7790*/  FMUL R2, R38.reuse, R5 ;  /* 0x0000000526027220 */ /* 0x040fe20000400000 */
[C---:B------:R-:W-:Y:S01]  /*77a0*/  FMUL R4, R38.reuse, R8 ;  /* 0x0000000826047220 */ /* 0x040fe20000400000 */
[C---:B------:R-:W-:Y:S01]  /*77b0*/  FMUL R5, R38.reuse, R9 ;  /* 0x0000000926057220 */ /* 0x040fe20000400000 */
[C---:B------:R-:W-:Y:S01]  /*77c0*/  FFMA R0, R41.reuse, R40, R0 ;  /* 0x0000002829007223 */ /* 0x040fe20000000000 */
[C---:B------:R-:W-:Y:S01]  /*77d0*/  FFMA R2, R41.reuse, R43, R2 ;  /* 0x0000002b29027223 */ /* 0x040fe20000000002 */
        /* <DEDUP_REMOVED lines=10> */
[----:B------:R-:W-:Y:S02]  /*7880*/  HADD2.F32 R70, -RZ, R70.H1_H1 ;  /* 0x30000046ff467230 */ /* 0x000fe40000004100 */
[C---:B------:R-:W-:Y:S01]  /*7890*/  FMUL R28, R38.reuse, R32 ;  /* 0x00000020261c7220 */ /* 0x040fe20000400000 */
[C---:B------:R-:W-:Y:S01]  /*78a0*/  FMUL R29, R38.reuse, R33 ;  /* 0x00000021261d7220 */ /* 0x040fe20000400000 */
[C---:B------:R-:W-:Y:S01]  /*78b0*/  FMUL R3, R38.reuse, R6 ;  /* 0x0000000626037220 */ /* 0x040fe20000400000 */
[C---:B------:R-:W-:Y:S01]  /*78c0*/  FMUL R7, R38.reuse, R7 ;  /* 0x0000000726077220 */ /* 0x040fe20000400000 */
[--C-:B------:R-:W-:Y:S02]  /*78d0*/  HADD2.F32 R47, -RZ, R48.reuse.H0_H0 ;  /* 0x20000030ff2f7230 */ /* 0x100fe40000004100 */
[C---:B------:R-:W-:Y:S01]  /*78e0*/  FMUL R6, R38.reuse, R10 ;  /* 0x0000000a26067220 */ /* 0x040fe20000400000 */
[C---:B------:R-:W-:Y:S01]  /*78f0*/  FFMA R3, R41.reuse, R42, R3 ;  /* 0x0000002a29037223 */ /* 0x040fe20000000003 */
[----:B------:R-:W-:Y:S02]  /*7900*/  HADD2.F32 R48, -RZ, R48.H1_H1 ;  /* 0x30000030ff307230 */ /* 0x000fe40000004100 */
[C---:B------:R-:W-:Y:S01]  /*7910*/  FFMA R7, R41.reuse, R44, R7 ;  /* 0x0000002c29077223 */ /* 0x040fe20000000007 */
[C---:B------:R-:W-:Y:S01]  /*7920*/  FFMA R4, R41.reuse, R45, R4 ;  /* 0x0000002d29047223 */ /* 0x040fe20000000004 */
[C---:B------:R-:W-:Y:S01]  /*7930*/  FFMA R5, R41.reuse, R46, R5 ;  /* 0x0000002e29057223 */ /* 0x040fe20000000005 */
[----:B------:R-:W-:Y:S01]  /*7940*/  FFMA R6, R41, R47, R6 ;  /* 0x0000002f29067223 */ /* 0x000fe20000000006 */
[----:B------:R-:W-:Y:S01]  /*7950*/  FMUL R11, R38, R11 ;  /* 0x0000000b260b7220 */ /* 0x000fe20000400000 */
[----:B------:R-:W-:Y:S01]  /*7960*/  F2FP.F16.E4M3.UNPACK_B R40, R79.H1 ;  /* 0x0000004fff28723e */ /* 0x000fe200030006ff */
[--C-:B------:R-:W-:Y:S01]  /*7970*/  HADD2.F32 R51, -RZ, R52.reuse.H0_H0 ;  /* 0x20000034ff337230 */ /* 0x100fe20000004100 */
[----:B-1----:R-:W-:Y:S01]  /*7980*/  F2FP.SATFINITE.E4M3.F32.PACK_AB_MERGE_C R105, R7, R3, RZ ;  /* 0x000000030769723e */ /* 0x002fe200048070ff */
[C---:B------:R-:W-:Y:S01]  /*7990*/  FFMA R11, R41.reuse, R48, R11 ;  /* 0x00000030290b7223 */ /* 0x040fe2000000000b */
[C---:B------:R-:W-:Y:S01]  /*79a0*/  FFMA R8, R41.reuse, R49, R8 ;  /* 0x0000003129087223 */ /* 0x040fe20000000008 */
[----:B------:R-:W-:Y:S01]  /*79b0*/  FFMA R9, R41, R50, R9 ;  /* 0x0000003229097223 */ /* 0x000fe20000000009 */
[----:B------:R-:W-:Y:S01]  /*79c0*/  F2FP.SATFINITE.E4M3.F32.PACK_AB_MERGE_C R104, R2, R0, R105 ;  /* 0x000000000268723e */ /* 0x000fe20004807069 */
[----:B------:R-:W-:Y:S01]  /*79d0*/  HADD2.F32 R52, -RZ, R52.H1_H1 ;  /* 0x30000034ff347230 */ /* 0x000fe20000004100 */
[----:B------:R-:W-:Y:S01]  /*79e0*/  F2FP.SATFINITE.E4M3.F32.PACK_AB_MERGE_C R106, R11, R6, RZ ;  /* 0x000000060b6a723e */ /* 0x000fe200048070ff */
[C---:B------:R-:W-:Y:S01]  /*79f0*/  FMUL R10, R38.reuse, R14 ;  /* 0x0000000e260a7220 */ /* 0x040fe20000400000 */
[C---:B------:R-:W-:Y:S01]  /*7a00*/  FMUL R15, R38.reuse, R15 ;  /* 0x0000000f260f7220 */ /* 0x040fe20000400000 */
[--C-:B------:R-:W-:Y:S01]  /*7a10*/  HADD2.F32 R55, -RZ, R56.reuse.H0_H0 ;  /* 0x20000038ff377230 */ /* 0x100fe20000004100 */
[----:B------:R-:W-:Y:S01]  /*7a20*/  F2FP.SATFINITE.E4M3.F32.PACK_AB_MERGE_C R105, R5, R4, R106 ;  /* 0x000000040569723e */ /* 0x000fe2000480706a */
[C---:B------:R-:W-:Y:S01]  /*7a30*/  FFMA R10, R41.reuse, R51, R10 ;  /* 0x00000033290a7223 */ /* 0x040fe2000000000a */
[C---:B------:R-:W-:Y:S01]  /*7a40*/  FFMA R15, R41.reuse, R52, R15 ;  /* 0x00000034290f7223 */ /* 0x040fe2000000000f */
[C---:B------:R-:W-:Y:S01]  /*7a50*/  FFMA R12, R41.reuse, R53, R12 ;  /* 0x00000035290c7223 */ /* 0x040fe2000000000c */
[C---:B------:R-:W-:Y:S01]  /*7a60*/  FFMA R13, R41.reuse, R54, R13 ;  /* 0x00000036290d7223 */ /* 0x040fe2000000000d */
[----:B------:R-:W-:Y:S02]  /*7a70*/  HADD2.F32 R56, -RZ, R56.H1_H1 ;  /* 0x30000038ff387230 */ /* 0x000fe40000004100 */
[C---:B------:R-:W-:Y:S01]  /*7a80*/  FMUL R14, R38.reuse, R18 ;  /* 0x00000012260e7220 */ /* 0x040fe20000400000 */
[C---:B------:R-:W-:Y:S01]  /*7a90*/  FMUL R19, R38.reuse, R19 ;  /* 0x0000001326137220 */ /* 0x040fe20000400000 */
[--C-:B------:R-:W-:Y:S02]  /*7aa0*/  HADD2.F32 R59, -RZ, R60.reuse.H0_H0 ;  /* 0x2000003cff3b7230 */ /* 0x100fe40000004100 */
[C---:B------:R-:W-:Y:S01]  /*7ab0*/  FMUL R18, R38.reuse, R22 ;  /* 0x0000001626127220 */ /* 0x040fe20000400000 */
[C---:B------:R-:W-:Y:S01]  /*7ac0*/  FFMA R14, R41.reuse, R55, R14 ;  /* 0x00000037290e7223 */ /* 0x040fe2000000000e */
[----:B------:R-:W-:Y:S02]  /*7ad0*/  HADD2.F32 R60, -RZ, R60.H1_H1 ;  /* 0x3000003cff3c7230 */ /* 0x000fe40000004100 */
        /* <DEDUP_REMOVED lines=8> */
[C---:B------:R-:W-:Y:S01]  /*7b60*/  FFMA R23, R41.reuse, R60, R23 ;  /* 0x0000003c29177223 */ /* 0x040fe20000000017 */
[C---:B------:R-:W-:Y:S01]  /*7b70*/  FMUL R27, R38.reuse, R27 ;  /* 0x0000001b261b7220 */ /* 0x040fe20000400000 */
[C---:B------:R-:W-:Y:S01]  /*7b80*/  FFMA R20, R41.reuse, R61, R20 ;  /* 0x0000003d29147223 */ /* 0x040fe20000000014 */
[C---:B------:R-:W-:Y:S01]  /*7b90*/  FFMA R21, R41.reuse, R62, R21 ;  /* 0x0000003e29157223 */ /* 0x040fe20000000015 */
[--C-:B------:R-:W-:Y:S02]  /*7ba0*/  HADD2.F32 R67, -RZ, R68.reuse.H0_H0 ;  /* 0x20000044ff437230 */ /* 0x100fe40000004100 */
[----:B------:R-:W-:Y:S01]  /*7bb0*/  FFMA R22, R41, R63, R22 ;  /* 0x0000003f29167223 */ /* 0x000fe20000000016 */
[----:B------:R-:W-:Y:S02]  /*7bc0*/  HADD2.F32 R68, -RZ, R68.H1_H1 ;  /* 0x30000044ff447230 */ /* 0x000fe40000004100 */
[C---:B------:R-:W-:Y:S01]  /*7bd0*/  FMUL R26, R38.reuse, R30 ;  /* 0x0000001e261a7220 */ /* 0x040fe20000400000 */
[----:B------:R-:W-:Y:S01]  /*7be0*/  F2FP.SATFINITE.E4M3.F32.PACK_AB_MERGE_C R107, R15, R10, RZ ;  /* 0x0000000a0f6b723e */ /* 0x000fe200048070ff */
        /* <DEDUP_REMOVED lines=8> */
[----:B------:R-:W-:Y:S01]  /*7c70*/  F2FP.SATFINITE.E4M3.F32.PACK_AB_MERGE_C R106, R9, R8, R107 ;  /* 0x00000008096a723e */ /* 0x000fe2000480706b */
[----:B------:R-:W-:Y:S01]  /*7c80*/  FFMA R31, R41, R68, R31 ;  /* 0x00000044291f7223 */ /* 0x000fe2000000001f */
[----:B------:R-:W-:Y:S01]  /*7c90*/  FMUL R35, R38, R35 ;  /* 0x0000002326237220 */ /* 0x000fe20000400000 */
[----:B------:R-:W-:Y:S01]  /*7ca0*/  F2FP.SATFINITE.E4M3.F32.PACK_AB_MERGE_C R107, R19, R14, RZ ;  /* 0x0000000e136b723e */ /* 0x000fe200048070ff */
[C---:B------:R-:W-:Y:S01]  /*7cb0*/  FFMA R28, R41.reuse, R69, R28 ;  /* 0x00000045291c7223 */ /* 0x040fe2000000001c */
[C---:B------:R-:W-:Y:S01]  /*7cc0*/  FFMA R29, R41.reuse, R70, R29 ;  /* 0x00000046291d7223 */ /* 0x040fe2000000001d */
[C---:B------:R-:W-:Y:S01]  /*7cd0*/  FFMA R30, R41.reuse, R43, R30 ;  /* 0x0000002b291e7223 */ /* 0x040fe2000000001e */
[----:B------:R-:W-:Y:S01]  /*7ce0*/  FFMA R35, R41, R40, R35 ;  /* 0x0000002829237223 */ /* 0x000fe20000000023 */
        /* <DEDUP_REMOVED lines=21> */
[----:B------:R-:W-:Y:S02]  /*7e40*/  UIADD3 UR4, UP0, UPT, UR62, 0x680, URZ ;  /* 0x000006803e047890 */ /* 0x000fe4000ff1e0ff */
[----:B------:R-:W-:Y:S02]  /*7e50*/  UIADD3 UR9, UPT, UPT, UR49, 0x40, URZ ;  /* 0x0000004031097890 */ /* 0x000fe4000fffe0ff */
[----:B------:R-:W-:Y:S02]  /*7e60*/  UIADD3 UR8, UPT, UPT, UR44, 0x5200, URZ ;  /* 0x000052002c087890 */ /* 0x000fe4000fffe0ff */
[----:B------:R-:W-:Y:S01]  /*7e70*/  UIADD3.X UR5, UPT, UPT, URZ, UR63, URZ, UP0, !UPT ;  /* 0x0000003fff057290 */ /* 0x000fe200087fe4ff */
[----:B------:R-:W-:Y:S01]  /*7e80*/  UMOV UR10, UR50 ;  /* 0x00000032000a7c82 */ /* 0x000fe20008000000 */
[----:B------:R-:W-:Y:S07]  /*7e90*/  UMOV UR11, UR36 ;  /* 0x00000024000b7c82 */ /* 0x000fee0008000000 */
[----:B------:R2:W-:Y:S01]  /*7ea0*/  UTMASTG.3D [UR8], [UR4] ;  /* 0x00000008040073b5 */ /* 0x0005e20008010000 */
[----:B------:R0:W-:Y:S01]  /*7eb0*/  UTMACMDFLUSH ;  /* 0x00000000000079b7 */ /* 0x0001e20000000000 */
[----:B--2---:R-:W-:Y:S04]  /*7ec0*/  DEPBAR.LE SB0, 0x1 ;  /* 0x000080400000791a */ /* 0x004fe80000000000 */
.L_x_121:
[----:B------:R-:W-:Y:S05]  /*7ed0*/  BSYNC.RECONVERGENT B0 ;  /* 0x0000000000007941 */ /* 0x000fea0003800200 */
.L_x_120:
        /* <DEDUP_REMOVED lines=16> */
.L_x_125:
[----:B------:R-:W-:Y:S05]  /*7fe0*/  BSYNC B0 ;  /* 0x0000000000007941 */ /* 0x000fea0003800000 */
.L_x_124:
        /* <DEDUP_REMOVED lines=17> */
.L_x_123:
[----:B------:R-:W-:Y:S05]  /*8100*/  BSYNC B1 ;  /* 0x0000000000017941 */ /* 0x000fea0003800000 */
.L_x_122:
        /* <DEDUP_REMOVED lines=21> */
.L_x_127:
        /* <DEDUP_REMOVED lines=18> */
[----:B------:R-:W-:Y:S01]  /*8380*/  ISETP.NE.AND P6, PT, R102, RZ, PT ;  /* 0x000000ff6600720c */ /* 0x000fe20003fc5270 */
[--C-:B------:R-:W-:Y:S01]  /*8390*/  HADD2.F32 R49, -RZ, R50.reuse.H0_H0 ;  /* 0x20000032ff317230 */ /* 0x100fe20000004100 */
[----:B----4-:R-:W-:Y:S01]  /*83a0*/  F2FP.F16.E4M3.UNPACK_B R58, R76 ;  /* 0x0000004cff3a723e */ /* 0x010fe200020006ff */
[----:B------:R-:W-:Y:S01]  /*83b0*/  HADD2.F32 R50, -RZ, R50.H1_H1 ;  /* 0x30000032ff327230 */ /* 0x000fe20000004100 */
[----:B------:R-:W-:Y:S01]  /*83c0*/  F2FP.F16.E4M3.UNPACK_B R62, R77 ;  /* 0x0000004dff3e723e */ /* 0x000fe200020006ff */
[--C-:B------:R-:W-:Y:S01]  /*83d0*/  HADD2.F32 R53, -RZ, R54.reuse.H0_H0 ;  /* 0x20000036ff357230 */ /* 0x100fe20000004100 */
[----:B------:R-:W-:Y:S01]  /*83e0*/  F2FP.F16.E4M3.UNPACK_B R66, R78 ;  /* 0x0000004eff42723e */ /* 0x000fe200020006ff */
[----:B------:R-:W-:Y:S01]  /*83f0*/  HADD2.F32 R54, -RZ, R54.H1_H1 ;  /* 0x30000036ff367230 */ /* 0x000fe20000004100 */
[----:B------:R-:W-:Y:S01]  /*8400*/  F2FP.F16.E4M3.UNPACK_B R70, R79 ;  /* 0x0000004fff46723e */ /* 0x000fe200020006ff */
[--C-:B------:R-:W-:Y:S01]  /*8410*/  HADD2.F32 R57, -RZ, R58.reuse.H0_H0 ;  /* 0x2000003aff397230 */ /* 0x100fe20000004100 */
[----:B------:R-:W-:Y:S01]  /*8420*/  F2FP.F16.E4M3.UNPACK_B R56, R75.H1 ;  /* 0x0000004bff38723e */ /* 0x000fe200030006ff */
[----:B------:R-:W-:Y:S01]  /*8430*/  HADD2.F32 R58, -RZ, R58.H1_H1 ;  /* 0x3000003aff3a7230 */ /* 0x000fe20000004100 */
[----:B------:R-:W-:Y:S01]  /*8440*/  F2FP.F16.E4M3.UNPACK_B R60, R76.H1 ;  /* 0x0000004cff3c723e */ /* 0x000fe200030006ff */
[--C-:B------:R-:W-:Y:S01]  /*8450*/  HADD2.F32 R61, -RZ, R62.reuse.H0_H0 ;  /* 0x2000003eff3d7230 */ /* 0x100fe20000004100 */
[----:B------:R-:W-:Y:S01]  /*8460*/  F2FP.F16.E4M3.UNPACK_B R64, R77.H1 ;  /* 0x0000004dff40723e */ /* 0x000fe200030006ff */
[----:B------:R-:W-:Y:S01]  /*8470*/  HADD2.F32 R62, -RZ, R62.H1_H1 ;  /* 0x3000003eff3e7230 */ /* 0x000fe20000004100 */
[----:B------:R-:W-:Y:S01]  /*8480*/  F2FP.F16.E4M3.UNPACK_B R68, R78.H1 ;  /* 0x0000004eff44723e */ /* 0x000fe200030006ff */
        /* <DEDUP_REMOVED lines=112> */
[----:B------:R-:W-:Y:S02]  /*8b90*/  UIADD3 UR4, UPT, UPT, UR44, 0x4200, URZ ;  /* 0x000042002c047890 */ /* 0x000fe4000fffe0ff */
[----:B------:R-:W-:Y:S01]  /*8ba0*/  UIADD3 UR9, UPT, UPT, UR49, 0x80, URZ ;  /* 0x0000008031097890 */ /* 0x000fe2000fffe0ff */
[----:B------:R-:W-:Y:S01]  /*8bb0*/  UMOV UR10, UR50 ;  /* 0x00000032000a7c82 */ /* 0x000fe20008000000 */
[----:B------:R-:W-:Y:S02]  /*8bc0*/  UMOV UR11, UR36 ;  /* 0x00000024000b7c82 */ /* 0x000fe40008000000 */
        /* <DEDUP_REMOVED lines=8> */
.L_x_129:
[----:B------:R-:W-:Y:S05]  /*8c50*/  BSYNC.RECONVERGENT B0 ;  /* 0x0000000000007941 */ /* 0x000fea0003800200 */
.L_x_128:
        /* <DEDUP_REMOVED lines=16> */
.L_x_133:
[----:B------:R-:W-:Y:S05]  /*8d60*/  BSYNC B0 ;  /* 0x0000000000007941 */ /* 0x000fea0003800000 */
.L_x_132:
        /* <DEDUP_REMOVED lines=17> */
.L_x_131:
[----:B------:R-:W-:Y:S05]  /*8e80*/  BSYNC B1 ;  /* 0x0000000000017941 */ /* 0x000fea0003800000 */
.L_x_130:
        /* <DEDUP_REMOVED lines=21> */
.L_x_135:
[----:B------:R-:W-:Y:S01]  /*8fe0*/  ISETP.NE.AND P0, PT, R97, RZ, PT ;  /* 0x000000ff6100720c */ /* 0x000fe20003f05270 */
[----:B------:R-:W-:Y:S05]  /*8ff0*/  WARPSYNC.ALL ;  /* 0x0000000000007948 */ /* 0x000fea0003800000 */
[----:B------:R-:W-:Y:S01]  /*9000*/  R2UR UR4, R39 ;  /* 0x00000000270472ca */ /* 0x000fe200000e0000 */
[----:B------:R-:W2:Y:S01]  /*9010*/  S2UR UR6, SR_CgaCtaId ;  /* 0x00000000000679c3 */ /* 0x000ea20000008800 */
[-C--:B------:R-:W-:Y:S01]  /*9020*/  F2FP.F16.E4M3.UNPACK_B R42, R72.reuse ;  /* 0x00000048ff2a723e */ /* 0x080fe200020006ff */
[----:B------:R-:W-:Y:S01]  /*9030*/  BSSY.RECONVERGENT B0, `(.L_x_136) ;  /* 0x000009b000007945 */ /* 0x000fe20003800200 */
[----:B------:R-:W-:Y:S02]  /*9040*/  F2FP.F16.E4M3.UNPACK_B R72, R72.H1 ;  /* 0x00000048ff48723e */ /* 0x000fe400030006ff */
[-C--:B------:R-:W-:Y:S01]  /*9050*/  F2FP.F16.E4M3.UNPACK_B R46, R73.reuse ;  /* 0x00000049ff2e723e */ /* 0x080fe200020006ff */
[--C-:B------:R-:W-:Y:S01]  /*9060*/  HADD2.F32 R40, -RZ, R42.reuse.H0_H0 ;  /* 0x2000002aff287230 */ /* 0x100fe20000004100 */
[----:B------:R-:W-:Y:S01]  /*9070*/  F2FP.F16.E4M3.UNPACK_B R73, R73.H1 ;  /* 0x00000049ff49723e */ /* 0x000fe200030006ff */
[----:B------:R-:W-:Y:S01]  /*9080*/  HADD2.F32 R42, -RZ, R42.H1_H1 ;  /* 0x3000002aff2a7230 */ /* 0x000fe20000004100 */
[-C--:B------:R-:W-:Y:S01]  /*9090*/  F2FP.F16.E4M3.UNPACK_B R50, R74.reuse ;  /* 0x0000004aff32723e */ /* 0x080fe200020006ff */
[----:B------:R-:W-:Y:S01]  /*90a0*/  HADD2.F32 R43, -RZ, R72.H0_H0 ;  /* 0x20000048ff2b7230 */ /* 0x000fe20000004100 */
[----:B------:R-:W-:Y:S01]  /*90b0*/  F2FP.F16.E4M3.UNPACK_B R74, R74.H1 ;  /* 0x0000004aff4a723e */ /* 0x000fe200030006ff */
[----:B------:R-:W-:Y:S01]  /*90c0*/  LDTM.16dp32bit_t0_t15.x32 R4, tmem[UR4+0xc0] ;  /* 0x0000c004000479ee */ /* 0x000fe20008a80000 */
[----:B------:R-:W3:Y:S01]  /*90d0*/  LDTM.16dp32bit_t16_t31.x32 R4, tmem[UR4+0xe0] ;  /* 0x0000e004000479ee */ /* 0x000ee20008aa0000 */
[----:B------:R-:W-:Y:S01]  /*90e0*/  NOP ;  /* 0x0000000000007918 */ /* 0x000fe20000000000 */
[--C-:B------:R-:W-:Y:S01]  /*90f0*/  HADD2.F32 R45, -RZ, R46.reuse.H0_H0 ;  /* 0x2000002eff2d7230 */ /* 0x100fe20000004100 */
[----:B------:R-:W-:Y:S01]  /*9100*/  R2UR UR5, R71 ;  /* 0x00000000470572ca */ /* 0x000fe200000e0000 */
[----:B------:R-:W-:Y:S01]  /*9110*/  HADD2.F32 R46, -RZ, R46.H1_H1 ;  /* 0x3000002eff2e7230 */ /* 0x000fe20000004100 */
[----:B------:R-:W-:Y:S01]  /*9120*/  F2FP.F16.E4M3.UNPACK_B R54, R75 ;  /* 0x0000004bff36723e */ /* 0x000fe200020006ff */
        /* <DEDUP_REMOVED lines=10> */
[----:B------:R-:W-:Y:S01]  /*91d0*/  UIADD3 UR4, UPT, UPT, UR5, 0x130, URZ ;  /* 0x0000013005047890 */ /* 0x000fe2000fffe0ff */
[----:B------:R-:W-:Y:S01]  /*91e0*/  HADD2.F32 R59, -RZ, R58.H1_H1 ;  /* 0x3000003aff3b7230 */ /* 0x000fe20000004100 */
[----:B------:R-:W-:Y:S01]  /*91f0*/  F2FP.F16.E4M3.UNPACK_B R76, R76.H1 ;  /* 0x0000004cff4c723e */ /* 0x000fe200030006ff */
[--C-:B------:R-:W-:Y:S01]  /*9200*/  HADD2.F32 R60, -RZ, R62.reuse.H0_H0 ;  /* 0x2000003eff3c7230 */ /* 0x100fe20000004100 */
[----:B------:R-:W-:Y:S01]  /*9210*/  F2FP.F16.E4M3.UNPACK_B R77, R77.H1 ;  /* 0x0000004dff4d723e */ /* 0x000fe200030006ff */
[----:B------:R-:W-:Y:S01]  /*9220*/  HADD2.F32 R63, -RZ, R62.H1_H1 ;  /* 0x3000003eff3f7230 */ /* 0x000fe20000004100 */
[----:B------:R-:W-:Y:S01]  /*9230*/  F2FP.F16.E4M3.UNPACK_B R78, R78.H1 ;  /* 0x0000004eff4e723e */ /* 0x000fe200030006ff */
[--C-:B------:R-:W-:Y:S01]  /*9240*/  HADD2.F32 R64, -RZ, R66.reuse.H0_H0 ;  /* 0x20000042ff407230 */ /* 0x100fe20000004100 */
[----:B--2---:R-:W-:Y:S01]  /*9250*/  UPRMT UR4, UR6, 0x654, UR4 ;  /* 0x0000065406047896 */ /* 0x004fe20008000004 */
        /* <DEDUP_REMOVED lines=8> */
[----:B------:R-:W-:Y:S01]  /*92e0*/  SYNCS.ARRIVE.TRANS64.RED.A1T0 RZ, [UR4], RZ ;  /* 0x000000ffffff79a7 */ /* 0x000fe20008100404 */
[C---:B------:R-:W-:Y:S01]  /*92f0*/  FMUL R16, R38.reuse, R16 ;  /* 0x0000001026107220 */ /* 0x040fe20000400000 */
[C---:B------:R-:W-:Y:S01]  /*9300*/  FMUL R17, R38.reuse, R17 ;  /* 0x0000001126117220 */ /* 0x040fe20000400000 */
[C---:B------:R-:W-:Y:S01]  /*9310*/  FMUL R0, R38.reuse, R20 ;  /* 0x0000001426007220 */ /* 0x040fe20000400000 */
[C---:B------:R-:W-:Y:S01]  /*9320*/  FMUL R2, R38.reuse, R21 ;  /* 0x0000001526027220 */ /* 0x040fe20000400000 */
[C---:B------:R-:W-:Y:S01]  /*9330*/  FMUL R20, R38.reuse, R25 ;  /* 0x0000001926147220 */ /* 0x040fe20000400000 */
[----:B------:R-:W-:Y:S02]  /*9340*/  HADD2.F32 R67, -RZ, R66.H1_H1 ;  /* 0x30000042ff437230 */ /* 0x000fe40000004100 */
[C---:B------:R-:W-:Y:S01]  /*9350*/  FMUL R6, R38.reuse, R6 ;  /* 0x0000000626067220 */ /* 0x040fe20000400000 */
[----:B------:R-:W-:Y:S02]  /*9360*/  HADD2.F32 R44, -RZ, R72.H1_H1 ;  /* 0x30000048ff2c7230 */ /* 0x000fe40000004100 */
[C---:B------:R-:W-:Y:S01]  /*9370*/  FMUL R7, R38.reuse, R7 ;  /* 0x0000000726077220 */ /* 0x040fe20000400000 */
[--C-:B------:R-:W-:Y:S02]  /*9380*/  HADD2.F32 R47, -RZ, R73.reuse.H0_H0 ;  /* 0x20000049ff2f7230 */ /* 0x100fe40000004100 */
[C---:B------:R-:W-:Y:S01]  /*9390*/  FFMA R6, R41.reuse, R43, R6 ;  /* 0x0000002b29067223 */ /* 0x040fe20000000006 */
[--C-:B------:R-:W-:Y:S02]  /*93a0*/  HADD2.F32 R40, -RZ, R68.reuse.H0_H0 ;  /* 0x20000044ff287230 */ /* 0x100fe40000004100 */
[C---:B------:R-:W-:Y:S01]  /*93b0*/  FFMA R7, R41.reuse, R44, R7 ;  /* 0x0000002c29077223 */ /* 0x040fe20000000007 */
[C---:B------:R-:W-:Y:S01]  /*93c0*/  FFMA R8, R41.reuse, R45, R8 ;  /* 0x0000002d29087223 */ /* 0x040fe20000000008 */
[----:B------:R-:W-:Y:S01]  /*93d0*/  FFMA R9, R41, R46, R9 ;  /* 0x0000002e29097223 */ /* 0x000fe20000000009 */
[----:B------:R-:W-:Y:S02]  /*93e0*/  HADD2.F32 R43, -RZ, R68.H1_H1 ;  /* 0x30000044ff2b7230 */ /* 0x000fe40000004100 */
[C---:B------:R-:W-:Y:S01]  /*93f0*/  FMUL R10, R38.reuse, R10 ;  /* 0x0000000a260a7220 */ /* 0x040fe20000400000 */
[----:B------:R-:W-:Y:S01]  /*9400*/  HADD2.F32 R48, -RZ, R73.H1_H1 ;  /* 0x30000049ff307230 */ /* 0x000fe20000004100 */
[----:B------:R-:W-:Y:S01]  /*9410*/  F2FP.SATFINITE.E4M3.F32.PACK_AB_MERGE_C R100, R7, R6, RZ ;  /* 0x000000060764723e */ /* 0x000fe200048070ff */
[C---:B------:R-:W-:Y:S01]  /*9420*/  FMUL R7, R38.reuse, R24 ;  /* 0x0000001826077220 */ /* 0x040fe20000400000 */
[----:B------:R-:W-:Y:S01]  /*9430*/  FFMA R10, R41, R47, R10 ;  /* 0x0000002f290a7223 */ /* 0x000fe2000000000a */
[C---:B------:R-:W-:Y:S01]  /*9440*/  FMUL R24, R38.reuse, R29 ;  /* 0x0000001d26187220 */ /* 0x040fe20000400000 */
[----:B------:R-:W-:Y:S01]  /*9450*/  F2FP.SATFINITE.E4M3.F32.PACK_AB_MERGE_C R100, R5, R4, R100 ;  /* 0x000000040564723e */ /* 0x000fe20004807064 */
[C---:B------:R-:W-:Y:S01]  /*9460*/  FMUL R11, R38.reuse, R11 ;  /* 0x0000000b260b7220 */ /* 0x040fe20000400000 */
[--C-:B------:R-:W-:Y:S02]  /*9470*/  HADD2.F32 R51, -RZ, R74.reuse.H0_H0 ;  /* 0x2000004aff337230 */ /* 0x100fe40000004100 */
[C---:B------:R-:W-:Y:S01]  /*9480*/  FMUL R14, R38.reuse, R14 ;  /* 0x0000000e260e7220 */ /* 0x040fe20000400000 */
[----:B------:R-:W-:Y:S02]  /*9490*/  HADD2.F32 R52, -RZ, R74.H1_H1 ;  /* 0x3000004aff347230 */ /* 0x000fe40000004100 */
[C---:B------:R-:W-:Y:S01]  /*94a0*/  FFMA R11, R41.reuse, R48, R11 ;  /* 0x00000030290b7223 */ /* 0x040fe2000000000b */
[C---:B------:R-:W-:Y:S01]  /*94b0*/  FFMA R12, R41.reuse, R49, R12 ;  /* 0x00000031290c7223 */ /* 0x040fe2000000000c */
[C---:B------:R-:W-:Y:S01]  /*94c0*/  FFMA R13, R41.reuse, R50, R13 ;  /* 0x00000032290d7223 */ /* 0x040fe2000000000d */
[----:B------:R-:W-:Y:S01]  /*94d0*/  FFMA R14, R41, R51, R14 ;  /* 0x00000033290e7223 */ /* 0x000fe2000000000e */
[C---:B------:R-:W-:Y:S01]  /*94e0*/  FMUL R15, R38.reuse, R15 ;  /* 0x0000000f260f7220 */ /* 0x040fe20000400000 */
[--C-:B------:R-:W-:Y:S01]  /*94f0*/  HADD2.F32 R55, -RZ, R75.reuse.H0_H0 ;  /* 0x2000004bff377230 */ /* 0x100fe20000004100 */
[----:B------:R-:W-:Y:S01]  /*9500*/  F2FP.SATFINITE.E4M3.F32.PACK_AB_MERGE_C R101, R11, R10, RZ ;  /* 0x0000000a0b65723e */ /* 0x000fe200048070ff */
[----:B------:R-:W-:Y:S02]  /*9510*/  HADD2.F32 R56, -RZ, R75.H1_H1 ;  /* 0x3000004bff387230 */ /* 0x000fe40000004100 */
[C---:B------:R-:W-:Y:S01]  /*9520*/  FFMA R15, R41.reuse, R52, R15 ;  /* 0x00000034290f7223 */ /* 0x040fe2000000000f */
[----:B------:R-:W-:Y:S01]  /*9530*/  FFMA R16, R41, R53, R16 ;  /* 0x0000003529107223 */ /* 0x000fe20000000010 */
[----:B------:R-:W-:Y:S01]  /*9540*/  F2FP.SATFINITE.E4M3.F32.PACK_AB_MERGE_C R101, R9, R8, R101 ;  /* 0x000000080965723e */ /* 0x000fe20004807065 */
[----:B------:R-:W-:Y:S01]  /*9550*/  FFMA R17, R41, R54, R17 ;  /* 0x0000003629117223 */ /* 0x000fe20000000011 */
[C---:B------:R-:W-:Y:S01]  /*9560*/  FMUL R18, R38.reuse, R18 ;  /* 0x0000001226127220 */ /* 0x040fe20000400000 */
[----:B------:R-:W-:Y:S01]  /*9570*/  F2FP.SATFINITE.E4M3.F32.PACK_AB_MERGE_C R102, R15, R14, RZ ;  /* 0x0000000e0f66723e */ /* 0x000fe200048070ff */
[C---:B------:R-:W-:Y:S01]  /*9580*/  FMUL R19, R38.reuse, R19 ;  /* 0x0000001326137220 */ /* 0x040fe20000400000 */
[--C-:B------:R-:W-:Y:S02]  /*9590*/  HADD2.F32 R58, -RZ, R76.reuse.H0_H0 ;  /* 0x2000004cff3a7230 */ /* 0x100fe40000004100 */
[----:B------:R-:W-:Y:S01]  /*95a0*/  FFMA R18, R41, R55, R18 ;  /* 0x0000003729127223 */ /* 0x000fe20000000012 */
[----:B------:R-:W-:Y:S01]  /*95b0*/  F2FP.SATFINITE.E4M3.F32.PACK_AB_MERGE_C R102, R13, R12, R102 ;  /* 0x0000000c0d66723e */ /* 0x000fe20004807066 */
[C---:B------:R-:W-:Y:S01]  /*95c0*/  FFMA R19, R41.reuse, R56, R19 ;  /* 0x0000003829137223 */ /* 0x040fe20000000013 */
[----:B------:R-:W-:Y:S02]  /*95d0*/  HADD2.F32 R61, -RZ, R76.H1_H1 ;  /* 0x3000004cff3d7230 */ /* 0x000fe40000004100 */
[C---:B------:R-:W-:Y:S01]  /*95e0*/  FMUL R3, R38.reuse, R22 ;  /* 0x0000001626037220 */ /* 0x040fe20000400000 */
        /* <DEDUP_REMOVED lines=10> */
[C---:B------:R-:W-:Y:S01]  /*9690*/  FMUL R23, R38.reuse, R28 ;  /* 0x0000001c26177220 */ /* 0x040fe20000400000 */
[----:B------:R-:W-:Y:S01]  /*96a0*/  F2FP.F16.E4M3.UNPACK_B R79, R79.H1 ;  /* 0x0000004fff4f723e */ /* 0x000fe200030006ff */
        /* <DEDUP_REMOVED lines=9> */
[C---:B------:R-:W-:Y:S01]  /*9740*/  FFMA R24, R41.reuse, R67, R24 ;  /* 0x0000004329187223 */ /* 0x040fe20000000018 */
[C---:B------:R-:W-:Y:S01]  /*9750*/  FMUL R28, R38.reuse, R33 ;  /* 0x00000021261c7220 */ /* 0x040fe20000400000 */
[--C-:B------:R-:W-:Y:S02]  /*9760*/  HADD2.F32 R42, -RZ, R79.reuse.H0_H0 ;  /* 0x2000004fff2a7230 */ /* 0x100fe40000004100 */
[C---:B------:R-:W-:Y:S01]  /*9770*/  FFMA R25, R41.reuse, R66, R25 ;  /* 0x0000004229197223 */ /* 0x040fe20000000019 */
[----:B------:R-:W-:Y:S02]  /*9780*/  HADD2.F32 R71, -RZ, R79.H1_H1 ;  /* 0x3000004fff477230 */ /* 0x000fe40000004100 */
[C---:B------:R-:W-:Y:S01]  /*9790*/  FMUL R29, R38.reuse, R34 ;  /* 0x00000022261d7220 */ /* 0x040fe20000400000 */
        /* <DEDUP_REMOVED lines=9> */
[----:B-1----:R-:W-:Y:S01]  /*9830*/  F2FP.SATFINITE.E4M3.F32.PACK_AB_MERGE_C R105, R22, R21, RZ ;  /* 0x000000151669723e */ /* 0x002fe200048070ff */
[----:B------:R1:W-:Y:S01]  /*9840*/  STS.128 [R84+UR44+0x5200], R100 ;  /* 0x0052006454007988 */ /* 0x0003e20008000c2c */
[----:B------:R-:W-:Y:S02]  /*9850*/  F2FP.SATFINITE.E4M3.F32.PACK_AB_MERGE_C R64, R26, R25, RZ ;  /* 0x000000191a40723e */ /* 0x000fe400048070ff */
[----:B------:R-:W-:Y:S02]  /*9860*/  F2FP.SATFINITE.E4M3.F32.PACK_AB_MERGE_C R67, R30, R29, RZ ;  /* 0x0000001d1e43723e */ /* 0x000fe400048070ff */
[----:B------:R-:W-:Y:S02]  /*9870*/  F2FP.SATFINITE.E4M3.F32.PACK_AB_MERGE_C R104, R2, R0, R3 ;  /* 0x000000000268723e */ /* 0x000fe40004807003 */
[----:B------:R-:W-:Y:S02]  /*9880*/  F2FP.SATFINITE.E4M3.F32.PACK_AB_MERGE_C R105, R20, R7, R105 ;  /* 0x000000071469723e */ /* 0x000fe40004807069 */
[----:B------:R-:W-:Y:S02]  /*9890*/  F2FP.SATFINITE.E4M3.F32.PACK_AB_MERGE_C R106, R24, R23, R64 ;  /* 0x00000017186a723e */ /* 0x000fe40004807040 */
[----:B------:R-:W-:Y:S02]  /*98a0*/  F2FP.SATFINITE.E4M3.F32.PACK_AB_MERGE_C R107, R28, R27, R67 ;  /* 0x0000001b1c6b723e */ /* 0x000fe40004807043 */
[----:B------:R-:W-:Y:S03]  /*98b0*/  IADD3 R36, PT, PT, R36, 0x1, RZ ;  /* 0x0000000124247810 */ /* 0x000fe60007ffe0ff */
        /* <DEDUP_REMOVED lines=18> */
.L_x_137:
[----:B------:R-:W-:Y:S05]  /*99e0*/  BSYNC.RECONVERGENT B0 ;  /* 0x0000000000007941 */ /* 0x000fea0003800200 */
.L_x_136:
[----:B------:R-:W-:Y:S01]  /*99f0*/  R2UR UR4, R87 ;  /* 0x00000000570472ca */ /* 0x000fe200000e0000 */
[----:B------:R-:W-:Y:S01]  /*9a00*/  BAR.SYNC.DEFER_BLOCKING 0x1, 0x80 ;  /* 0x0042000000007b1d */ /* 0x000fe20000010000 */
[C---:B------:R-:W-:Y:S01]  /*9a10*/  ISETP.NE.AND P0, PT, R89.reuse, 0x2, PT ;  /* 0x000000025900780c */ /* 0x040fe20003f05270 */
[----:B------:R-:W-:Y:S01]  /*9a20*/  UISETP.NE.AND UP0, UPT, UR45, URZ, UPT ;  /* 0x000000ff2d00728c */ /* 0x000fe2000bf05270 */
[----:B------:R-:W-:Y:S01]  /*9a30*/  ISETP.NE.AND P1, PT, R36, 0x4, PT ;  /* 0x000000042400780c */ /* 0x000fe20003f25270 */
[----:B------:R-:W-:Y:S01]  /*9a40*/  UIADD3 UR31, UPT, UPT, UR37, UR59, URZ ;  /* 0x0000003b251f7290 */ /* 0x000fe2000fffe0ff */
[----:B------:R-:W-:Y:S02]  /*9a50*/  SEL R5, RZ, 0x1, P0 ;  /* 0x00000001ff057807 */ /* 0x000fe40000000000 */
[----:B------:R-:W-:Y:S02]  /*9a60*/  SEL R3, RZ, 0x1, P1 ;  /* 0x00000001ff037807 */ /* 0x000fe40000800000 */
[----:B------:R-:W-:Y:S02]  /*9a70*/  LOP3.LUT R92, R92, R5, RZ, 0x3c, !PT ;  /* 0x000000055c5c7212 */ /* 0x000fe400078e3cff */
[----:B------:R-:W-:Y:S01]  /*9a80*/  LOP3.LUT R94, R94, R3, RZ, 0x3c, !PT ;  /* 0x000000035e5e7212 */ /* 0x000fe200078e3cff */
[----:B------:R-:W-:Y:S01]  /*9a90*/  UIADD3 UR30, UPT, UPT, UR38, UR4, URZ ;  /* 0x00000004261e7290 */ /* 0x000fe2000fffe0ff */
[----:B------:R-:W-:Y:S02]  /*9aa0*/  SEL R89, R89, RZ, P0 ;  /* 0x000000ff59597207 */ /* 0x000fe40000000000 */
[----:B------:R-:W-:Y:S01]  /*9ab0*/  SEL R36, R36, RZ, P1 ;  /* 0x000000ff24247207 */ /* 0x000fe20000800000 */
[----:B------:R-:W-:Y:S01]  /*9ac0*/  UMOV UR36, UR58 ;  /* 0x0000003a00247c82 */ /* 0x000fe20008000000 */
[----:B------:R-:W-:Y:S07]  /*9ad0*/  BRA.U UP0, `(.L_x_138) ;  /* 0xffffffb900e07547 */ /* 0x000fee000b83ffff */
[----:B------:R-:W-:Y:S05]  /*9ae0*/  EXIT ;  /* 0x000000000000794d */ /* 0x000fea0003800000 */
.L_x_25:
[----:B-1----:R1:W3:Y:S02]  /*9af0*/  SYNCS.PHASECHK.TRANS64.TRYWAIT P0, [R0+URZ+0x160], R3 ;  /* 0x00016003000075a7 */ /* 0x0022e400080011ff */
[----:B---3--:R-:W-:Y:S05]  /*9b00*/  @!P0 NANOSLEEP.SYNCS 0x989680 ;  /* 0x009896800000895d */ /* 0x008fea0003900000 */
[----:B------:R-:W3:Y:S02]  /*9b10*/  @!P0 SYNCS.PHASECHK.TRANS64 P0, [R0+URZ+0x160], R3 ;  /* 0x00016003000085a7 */ /* 0x000ee400080010ff */
[----:B---3--:R-:W-:Y:S05]  /*9b20*/  @!P0 BRA `(.L_x_25) ;  /* 0xfffffffc00f08947 */ /* 0x008fea000383ffff */
[----:B------:R-:W-:Y:S05]  /*9b30*/  BRA `(.L_x_139) ;  /* 0xffffff7c00947947 */ /* 0x000fea000383ffff */
.L_x_28:
[----:B-1----:R-:W-:-:S07]  /*9b40*/  MOV R0, UR33 ;  /* 0x0000002100007c02 */ /* 0x002fce0008000f00 */
.L_x_140:
[----:B-1----:R1:W3:Y:S02]  /*9b50*/  SYNCS.PHASECHK.TRANS64.TRYWAIT P0, [R0+URZ+0x50], R3 ;  /* 0x00005003000075a7 */ /* 0x0022e400080011ff */
[----:B---3--:R-:W-:Y:S05]  /*9b60*/  @!P0 NANOSLEEP.SYNCS 0x989680 ;  /* 0x009896800000895d */ /* 0x008fea0003900000 */
[----:B------:R-:W3:Y:S02]  /*9b70*/  @!P0 SYNCS.PHASECHK.TRANS64 P0, [R0+URZ+0x50], R3 ;  /* 0x00005003000085a7 */ /* 0x000ee400080010ff */
[----:B---3--:R-:W-:Y:S05]  /*9b80*/  @!P0 BRA `(.L_x_140) ;  /* 0xfffffffc00f08947 */ /* 0x008fea000383ffff */
[----:B------:R-:W-:Y:S05]  /*9b90*/  BRA `(.L_x_27) ;  /* 0xffffff7c00d47947 */ /* 0x000fea000383ffff */
.L_x_35:
[----:B-1----:R-:W-:-:S07]  /*9ba0*/  MOV R0, UR9 ;  /* 0x0000000900007c02 */ /* 0x002fce0008000f00 */
.L_x_141:
[----:B-1----:R1:W3:Y:S02]  /*9bb0*/  SYNCS.PHASECHK.TRANS64.TRYWAIT P0, [R0+URZ+0x50], R3 ;  /* 0x00005003000075a7 */ /* 0x0022e400080011ff */
[----:B---3--:R-:W-:Y:S05]  /*9bc0*/  @!P0 NANOSLEEP.SYNCS 0x989680 ;  /* 0x009896800000895d */ /* 0x008fea0003900000 */
[----:B------:R-:W3:Y:S02]  /*9bd0*/  @!P0 SYNCS.PHASECHK.TRANS64 P0, [R0+URZ+0x50], R3 ;  /* 0x00005003000085a7 */ /* 0x000ee400080010ff */
[----:B---3--:R-:W-:Y:S05]  /*9be0*/  @!P0 BRA `(.L_x_141) ;  /* 0xfffffffc00f08947 */ /* 0x008fea000383ffff */
[----:B------:R-:W-:Y:S05]  /*9bf0*/  BRA `(.L_x_34) ;  /* 0xffffff8000907947 */ /* 0x000fea000383ffff */
.L_x_40:
[----:B-1----:R1:W3:Y:S02]  /*9c00*/  SYNCS.PHASECHK.TRANS64.TRYWAIT P0, [R3+URZ+0xf0], R0 ;  /* 0x0000f000030075a7 */ /* 0x0022e400080011ff */
[----:B---3--:R-:W-:Y:S05]  /*9c10*/  @!P0 NANOSLEEP.SYNCS 0x989680 ;  /* 0x009896800000895d */ /* 0x008fea0003900000 */
[----:B------:R-:W3:Y:S02]  /*9c20*/  @!P0 SYNCS.PHASECHK.TRANS64 P0, [R3+URZ+0xf0], R0 ;  /* 0x0000f000030085a7 */ /* 0x000ee400080010ff */
[----:B---3--:R-:W-:Y:S05]  /*9c30*/  @!P0 BRA `(.L_x_40) ;  /* 0xfffffffc00f08947 */ /* 0x008fea000383ffff */
[----:B------:R-:W-:Y:S05]  /*9c40*/  BRA `(.L_x_142) ;  /* 0xffffff8400307947 */ /* 0x000fea000383ffff */
.L_x_44:
[----:B-1----:R-:W-:-:S07]  /*9c50*/  MOV R0, UR4 ;  /* 0x0000000400007c02 */ /* 0x002fce0008000f00 */
.L_x_143:
[----:B-1----:R1:W3:Y:S02]  /*9c60*/  SYNCS.PHASECHK.TRANS64.TRYWAIT P0, [R0+URZ], R3 ;  /* 0x00000003000075a7 */ /* 0x0022e400080011ff */
[----:B---3--:R-:W-:Y:S05]  /*9c70*/  @!P0 NANOSLEEP.SYNCS 0x989680 ;  /* 0x009896800000895d */ /* 0x008fea0003900000 */
[----:B------:R-:W3:Y:S02]  /*9c80*/  @!P0 SYNCS.PHASECHK.TRANS64 P0, [R0+URZ], R3 ;  /* 0x00000003000085a7 */ /* 0x000ee400080010ff */
[----:B---3--:R-:W-:Y:S05]  /*9c90*/  @!P0 BRA `(.L_x_143) ;  /* 0xfffffffc00f08947 */ /* 0x008fea000383ffff */
[----:B------:R-:W-:Y:S05]  /*9ca0*/  BRA `(.L_x_144) ;  /* 0xffffff8800d87947 */ /* 0x000fea000383ffff */
.L_x_45:
[----:B------:R-:W-:-:S07]  /*9cb0*/  MOV R0, UR5 ;  /* 0x0000000500007c02 */ /* 0x000fce0008000f00 */
.L_x_145:
[----:B-1----:R1:W3:Y:S02]  /*9cc0*/  SYNCS.PHASECHK.TRANS64.TRYWAIT P0, [R0+URZ], R3 ;  /* 0x00000003000075a7 */ /* 0x0022e400080011ff */
[----:B---3--:R-:W-:Y:S05]  /*9cd0*/  @!P0 NANOSLEEP.SYNCS 0x989680 ;  /* 0x009896800000895d */ /* 0x008fea0003900000 */
[----:B------:R-:W3:Y:S02]  /*9ce0*/  @!P0 SYNCS.PHASECHK.TRANS64 P0, [R0+URZ], R3 ;  /* 0x00000003000085a7 */ /* 0x000ee400080010ff */
[----:B---3--:R-:W-:Y:S05]  /*9cf0*/  @!P0 BRA `(.L_x_145) ;  /* 0xfffffffc00f08947 */ /* 0x008fea000383ffff */
[----:B------:R-:W-:Y:S05]  /*9d00*/  BRA `(.L_x_146) ;  /* 0xffffff8800e47947 */ /* 0x000fea000383ffff */
.L_x_46:
[----:B------:R-:W-:-:S07]  /*9d10*/  MOV R0, UR5 ;  /* 0x0000000500007c02 */ /* 0x000fce0008000f00 */
.L_x_147:
[----:B-1----:R1:W3:Y:S02]  /*9d20*/  SYNCS.PHASECHK.TRANS64.TRYWAIT P0, [R0+URZ], R3 ;  /* 0x00000003000075a7 */ /* 0x0022e400080011ff */
[----:B---3--:R-:W-:Y:S05]  /*9d30*/  @!P0 NANOSLEEP.SYNCS 0x989680 ;  /* 0x009896800000895d */ /* 0x008fea0003900000 */
[----:B------:R-:W3:Y:S02]  /*9d40*/  @!P0 SYNCS.PHASECHK.TRANS64 P0, [R0+URZ], R3 ;  /* 0x00000003000085a7 */ /* 0x000ee400080010ff */
[----:B---3--:R-:W-:Y:S05]  /*9d50*/  @!P0 BRA `(.L_x_147) ;  /* 0xfffffffc00f08947 */ /* 0x008fea000383ffff */
[----:B------:R-:W-:Y:S05]  /*9d60*/  BRA `(.L_x_148) ;  /* 0xffffff8800f07947 */ /* 0x000fea000383ffff */
.L_x_47:
[----:B------:R-:W-:-:S07]  /*9d70*/  MOV R0, UR5 ;  /* 0x0000000500007c02 */ /* 0x000fce0008000f00 */
.L_x_149:
[----:B-1----:R1:W3:Y:S02]  /*9d80*/  SYNCS.PHASECHK.TRANS64.TRYWAIT P0, [R0+URZ], R3 ;  /* 0x00000003000075a7 */ /* 0x0022e400080011ff */
[----:B---3--:R-:W-:Y:S05]  /*9d90*/  @!P0 NANOSLEEP.SYNCS 0x989680 ;  /* 0x009896800000895d */ /* 0x008fea0003900000 */
[----:B------:R-:W3:Y:S02]  /*9da0*/  @!P0 SYNCS.PHASECHK.TRANS64 P0, [R0+URZ], R3 ;  /* 0x00000003000085a7 */ /* 0x000ee400080010ff */
[----:B---3--:R-:W-:Y:S05]  /*9db0*/  @!P0 BRA `(.L_x_149) ;  /* 0xfffffffc00f08947 */ /* 0x008fea000383ffff */
[----:B------:R-:W-:Y:S05]  /*9dc0*/  BRA `(.L_x_150) ;  /* 0xffffff8800fc7947 */ /* 0x000fea000383ffff */
.L_x_48:
[----:B------:R-:W-:-:S07]  /*9dd0*/  MOV R0, UR5 ;  /* 0x0000000500007c02 */ /* 0x000fce0008000f00 */
.L_x_151:
[----:B-1----:R1:W3:Y:S02]  /*9de0*/  SYNCS.PHASECHK.TRANS64.TRYWAIT P0, [R0+URZ], R3 ;  /* 0x00000003000075a7 */ /* 0x0022e400080011ff */
[----:B---3--:R-:W-:Y:S05]  /*9df0*/  @!P0 NANOSLEEP.SYNCS 0x989680 ;  /* 0x009896800000895d */ /* 0x008fea0003900000 */
[----:B------:R-:W3:Y:S02]  /*9e00*/  @!P0 SYNCS.PHASECHK.TRANS64 P0, [R0+URZ], R3 ;  /* 0x00000003000085a7 */ /* 0x000ee400080010ff */
[----:B---3--:R-:W-:Y:S05]  /*9e10*/  @!P0 BRA `(.L_x_151) ;  /* 0xfffffffc00f08947 */ /* 0x008fea000383ffff */
[----:B------:R-:W-:Y:S05]  /*9e20*/  BRA `(.L_x_152) ;  /* 0xffffff8c00087947 */ /* 0x000fea000383ffff */
.L_x_49:
[----:B------:R-:W-:-:S07]  /*9e30*/  MOV R0, UR5 ;  /* 0x0000000500007c02 */ /* 0x000fce0008000f00 */
.L_x_153:
[----:B-1----:R1:W3:Y:S02]  /*9e40*/  SYNCS.PHASECHK.TRANS64.TRYWAIT P0, [R0+URZ], R3 ;  /* 0x00000003000075a7 */ /* 0x0022e400080011ff */
[----:B---3--:R-:W-:Y:S05]  /*9e50*/  @!P0 NANOSLEEP.SYNCS 0x989680 ;  /* 0x009896800000895d */ /* 0x008fea0003900000 */
[----:B------:R-:W3:Y:S02]  /*9e60*/  @!P0 SYNCS.PHASECHK.TRANS64 P0, [R0+URZ], R3 ;  /* 0x00000003000085a7 */ /* 0x000ee400080010ff */
[----:B---3--:R-:W-:Y:S05]  /*9e70*/  @!P0 BRA `(.L_x_153) ;  /* 0xfffffffc00f08947 */ /* 0x008fea000383ffff */
[----:B------:R-:W-:Y:S05]  /*9e80*/  BRA `(.L_x_154) ;  /* 0xffffff8c00147947 */ /* 0x000fea000383ffff */
.L_x_50:
[----:B------:R-:W-:-:S07]  /*9e90*/  MOV R0, UR5 ;  /* 0x0000000500007c02 */ /* 0x000fce0008000f00 */
.L_x_155:
[----:B-1----:R1:W3:Y:S02]  /*9ea0*/  SYNCS.PHASECHK.TRANS64.TRYWAIT P0, [R0+URZ], R3 ;  /* 0x00000003000075a7 */ /* 0x0022e400080011ff */
[----:B---3--:R-:W-:Y:S05]  /*9eb0*/  @!P0 NANOSLEEP.SYNCS 0x989680 ;  /* 0x009896800000895d */ /* 0x008fea0003900000 */
[----:B------:R-:W3:Y:S02]  /*9ec0*/  @!P0 SYNCS.PHASECHK.TRANS64 P0, [R0+URZ], R3 ;  /* 0x00000003000085a7 */ /* 0x000ee400080010ff */
[----:B---3--:R-:W-:Y:S05]  /*9ed0*/  @!P0 BRA `(.L_x_155) ;  /* 0xfffffffc00f08947 */ /* 0x008fea000383ffff */
[----:B------:R-:W-:Y:S05]  /*9ee0*/  BRA `(.L_x_156) ;  /* 0xffffff8c00207947 */ /* 0x000fea000383ffff */
.L_x_51:
[----:B------:R-:W-:-:S07]  /*9ef0*/  MOV R0, UR5 ;  /* 0x0000000500007c02 */ /* 0x000fce0008000f00 */
.L_x_157:
[----:B-1----:R1:W3:Y:S02]  /*9f00*/  SYNCS.PHASECHK.TRANS64.TRYWAIT P0, [R0+URZ], R3 ;  /* 0x00000003000075a7 */ /* 0x0022e400080011ff */
[----:B---3--:R-:W-:Y:S05]  /*9f10*/  @!P0 NANOSLEEP.SYNCS 0x989680 ;  /* 0x009896800000895d */ /* 0x008fea0003900000 */
[----:B------:R-:W3:Y:S02]  /*9f20*/  @!P0 SYNCS.PHASECHK.TRANS64 P0, [R0+URZ], R3 ;  /* 0x00000003000085a7 */ /* 0x000ee400080010ff */
[----:B---3--:R-:W-:Y:S05]  /*9f30*/  @!P0 BRA `(.L_x_157) ;  /* 0xfffffffc00f08947 */ /* 0x008fea000383ffff */
[----:B------:R-:W-:Y:S05]  /*9f40*/  BRA `(.L_x_158) ;  /* 0xffffff8c002c7947 */ /* 0x000fea000383ffff */
.L_x_52:
[----:B------:R-:W-:-:S07]  /*9f50*/  MOV R0, UR5 ;  /* 0x0000000500007c02 */ /* 0x000fce0008000f00 */
.L_x_159:
[----:B-1----:R1:W3:Y:S02]  /*9f60*/  SYNCS.PHASECHK.TRANS64.TRYWAIT P0, [R0+URZ], R3 ;  /* 0x00000003000075a7 */ /* 0x0022e400080011ff */
[----:B---3--:R-:W-:Y:S05]  /*9f70*/  @!P0 NANOSLEEP.SYNCS 0x989680 ;  /* 0x009896800000895d */ /* 0x008fea0003900000 */
[----:B------:R-:W3:Y:S02]  /*9f80*/  @!P0 SYNCS.PHASECHK.TRANS64 P0, [R0+URZ], R3 ;  /* 0x00000003000085a7 */ /* 0x000ee400080010ff */
[----:B---3--:R-:W-:Y:S05]  /*9f90*/  @!P0 BRA `(.L_x_159) ;  /* 0xfffffffc00f08947 */ /* 0x008fea000383ffff */
[----:B------:R-:W-:Y:S05]  /*9fa0*/  BRA `(.L_x_160) ;  /* 0xffffff8c00387947 */ /* 0x000fea000383ffff */
.L_x_55:
[----:B--2---:R2:W3:Y:S02]  /*9fb0*/  SYNCS.PHASECHK.TRANS64.TRYWAIT P0, [R2+URZ+0x150], R5 ;  /* 0x00015005020075a7 */ /* 0x0044e400080011ff */
[----:B---3--:R-:W-:Y:S05]  /*9fc0*/  @!P0 NANOSLEEP.SYNCS 0x989680 ;  /* 0x009896800000895d */ /* 0x008fea0003900000 */
[----:B------:R-:W3:Y:S02]  /*9fd0*/  @!P0 SYNCS.PHASECHK.TRANS64 P0, [R2+URZ+0x150], R5 ;  /* 0x00015005020085a7 */ /* 0x000ee400080010ff */
[----:B---3--:R-:W-:Y:S05]  /*9fe0*/  @!P0 BRA `(.L_x_55) ;  /* 0xfffffffc00f08947 */ /* 0x008fea000383ffff */
[----:B------:R-:W-:Y:S05]  /*9ff0*/  BRA `(.L_x_161) ;  /* 0xffffff8c009c7947 */ /* 0x000fea000383ffff */
.L_x_56:
[----:B------:R-:W-:-:S07]  /*a000*/  MOV R2, UR4 ;  /* 0x0000000400027c02 */ /* 0x000fce0008000f00 */
.L_x_162:
[----:B--2---:R2:W3:Y:S02]  /*a010*/  SYNCS.PHASECHK.TRANS64.TRYWAIT P0, [R2+URZ+0x100], R5 ;  /* 0x00010005020075a7 */ /* 0x0044e400080011ff */
[----:B---3--:R-:W-:Y:S05]  /*a020*/  @!P0 NANOSLEEP.SYNCS 0x989680 ;  /* 0x009896800000895d */ /* 0x008fea0003900000 */
[----:B------:R-:W3:Y:S02]  /*a030*/  @!P0 SYNCS.PHASECHK.TRANS64 P0, [R2+URZ+0x100], R5 ;  /* 0x00010005020085a7 */ /* 0x000ee400080010ff */
[----:B---3--:R-:W-:Y:S05]  /*a040*/  @!P0 BRA `(.L_x_162) ;  /* 0xfffffffc00f08947 */ /* 0x008fea000383ffff */
[----:B------:R-:W-:Y:S05]  /*a050*/  BRA `(.L_x_163) ;  /* 0xffffff8c00ac7947 */ /* 0x000fea000383ffff */
.L_x_57:
[----:B--2---:R2:W3:Y:S02]  /*a060*/  SYNCS.PHASECHK.TRANS64.TRYWAIT P1, [R2+URZ+0xf0], R5 ;  /* 0x0000f005020075a7 */ /* 0x0044e400080211ff */
[----:B---3--:R-:W-:Y:S05]  /*a070*/  @!P1 NANOSLEEP.SYNCS 0x989680 ;  /* 0x009896800000995d */ /* 0x008fea0003900000 */
[----:B------:R-:W3:Y:S02]  /*a080*/  @!P1 SYNCS.PHASECHK.TRANS64 P1, [R2+URZ+0xf0], R5 ;  /* 0x0000f005020095a7 */ /* 0x000ee400080210ff */
[----:B---3--:R-:W-:Y:S05]  /*a090*/  @!P1 BRA `(.L_x_57) ;  /* 0xfffffffc00f09947 */ /* 0x008fea000383ffff */
[----:B------:R-:W-:Y:S05]  /*a0a0*/  BRA `(.L_x_164) ;  /* 0xffffff8c00dc7947 */ /* 0x000fea000383ffff */
.L_x_60:
[----:B------:R-:W-:-:S07]  /*a0b0*/  MOV R0, UR4 ;  /* 0x0000000400007c02 */ /* 0x000fce0008000f00 */
.L_x_165:
[----:B--2---:R2:W3:Y:S02]  /*a0c0*/  SYNCS.PHASECHK.TRANS64.TRYWAIT P0, [R0+URZ+0x100], R3 ;  /* 0x00010003000075a7 */ /* 0x0044e400080011ff */
[----:B---3--:R-:W-:Y:S05]  /*a0d0*/  @!P0 NANOSLEEP.SYNCS 0x989680 ;  /* 0x009896800000895d */ /* 0x008fea0003900000 */
[----:B------:R-:W3:Y:S02]  /*a0e0*/  @!P0 SYNCS.PHASECHK.TRANS64 P0, [R0+URZ+0x100], R3 ;  /* 0x00010003000085a7 */ /* 0x000ee400080010ff */
[----:B---3--:R-:W-:Y:S05]  /*a0f0*/  @!P0 BRA `(.L_x_165) ;  /* 0xfffffffc00f08947 */ /* 0x008fea000383ffff */
[----:B------:R-:W-:Y:S05]  /*a100*/  BRA `(.L_x_59) ;  /* 0xffffff9000307947 */ /* 0x000fea000383ffff */
.L_x_67:
[----:B-1----:R1:W2:Y:S02]  /*a110*/  SYNCS.PHASECHK.TRANS64.TRYWAIT P1, [R0+URZ+0xf0], R5 ;  /* 0x0000f005000075a7 */ /* 0x0022a400080211ff */
[----:B--2---:R-:W-:Y:S05]  /*a120*/  @!P1 NANOSLEEP.SYNCS 0x989680 ;  /* 0x009896800000995d */ /* 0x004fea0003900000 */
[----:B------:R-:W2:Y:S02]  /*a130*/  @!P1 SYNCS.PHASECHK.TRANS64 P1, [R0+URZ+0xf0], R5 ;  /* 0x0000f005000095a7 */ /* 0x000ea400080210ff */
[----:B--2---:R-:W-:Y:S05]  /*a140*/  @!P1 BRA `(.L_x_67) ;  /* 0xfffffffc00f09947 */ /* 0x004fea000383ffff */
[----:B------:R-:W-:Y:S05]  /*a150*/  BRA `(.L_x_166) ;  /* 0xffffff9400987947 */ /* 0x000fea000383ffff */
.L_x_68:
[----:B------:R-:W-:-:S07]  /*a160*/  MOV R3, UR23 ;  /* 0x0000001700037c02 */ /* 0x000fce0008000f00 */
.L_x_167:
[----:B-1----:R1:W2:Y:S02]  /*a170*/  SYNCS.PHASECHK.TRANS64.TRYWAIT P0, [R3+URZ+0x130], R0 ;  /* 0x00013000030075a7 */ /* 0x0022a400080011ff */
[----:B--2---:R-:W-:Y:S05]  /*a180*/  @!P0 NANOSLEEP.SYNCS 0x989680 ;  /* 0x009896800000895d */ /* 0x004fea0003900000 */
[----:B------:R-:W2:Y:S02]  /*a190*/  @!P0 SYNCS.PHASECHK.TRANS64 P0, [R3+URZ+0x130], R0 ;  /* 0x00013000030085a7 */ /* 0x000ea400080010ff */
[----:B--2---:R-:W-:Y:S05]  /*a1a0*/  @!P0 BRA `(.L_x_167) ;  /* 0xfffffffc00f08947 */ /* 0x004fea000383ffff */
[----:B------:R-:W-:Y:S05]  /*a1b0*/  BRA `(.L_x_168) ;  /* 0xffffff9400e87947 */ /* 0x000fea000383ffff */
.L_x_71:
[----:B------:R-:W-:Y:S07]  /*a1c0*/  MOV R0, UR5 ;  /* 0x0000000500007c02 */ /* 0x000fee0008000f00 */
.L_x_169:
[----:B-1----:R1:W2:Y:S02]  /*a1d0*/  SYNCS.PHASECHK.TRANS64.TRYWAIT P0, [R0+URZ], R3 ;  /* 0x00000003000075a7 */ /* 0x0022a400080011ff */
[----:B--2---:R-:W-:Y:S05]  /*a1e0*/  @!P0 NANOSLEEP.SYNCS 0x989680 ;  /* 0x009896800000895d */ /* 0x004fea0003900000 */
[----:B------:R-:W2:Y:S02]  /*a1f0*/  @!P0 SYNCS.PHASECHK.TRANS64 P0, [R0+URZ], R3 ;  /* 0x00000003000085a7 */ /* 0x000ea400080010ff */
[----:B--2---:R-:W-:Y:S05]  /*a200*/  @!P0 BRA `(.L_x_169) ;  /* 0xfffffffc00f08947 */ /* 0x004fea000383ffff */
[----:B------:R-:W-:Y:S05]  /*a210*/  BRA `(.L_x_70) ;  /* 0xffffff9800047947 */ /* 0x000fea000383ffff */
.L_x_74:
[----:B------:R-:W-:-:S07]  /*a220*/  MOV R0, UR4 ;  /* 0x0000000400007c02 */ /* 0x000fce0008000f00 */
.L_x_170:
[----:B--2---:R2:W4:Y:S02]  /*a230*/  SYNCS.PHASECHK.TRANS64.TRYWAIT P0, [R0+URZ], R3 ;  /* 0x00000003000075a7 */ /* 0x00452400080011ff */
[----:B----4-:R-:W-:Y:S05]  /*a240*/  @!P0 NANOSLEEP.SYNCS 0x989680 ;  /* 0x009896800000895d */ /* 0x010fea0003900000 */
[----:B------:R-:W4:Y:S02]  /*a250*/  @!P0 SYNCS.PHASECHK.TRANS64 P0, [R0+URZ], R3 ;  /* 0x00000003000085a7 */ /* 0x000f2400080010ff */
[----:B----4-:R-:W-:Y:S05]  /*a260*/  @!P0 BRA `(.L_x_170) ;  /* 0xfffffffc00f08947 */ /* 0x010fea000383ffff */
[----:B------:R-:W-:Y:S05]  /*a270*/  BRA `(.L_x_171) ;  /* 0xffffff9800b87947 */ /* 0x000fea000383ffff */
.L_x_75:
[----:B------:R-:W-:-:S07]  /*a280*/  MOV R0, UR5 ;  /* 0x0000000500007c02 */ /* 0x000fce0008000f00 */
.L_x_172:
[----:B-1----:R1:W2:Y:S02]  /*a290*/  SYNCS.PHASECHK.TRANS64.TRYWAIT P0, [R0+URZ], R3 ;  /* 0x00000003000075a7 */ /* 0x0022a400080011ff */
[----:B--2---:R-:W-:Y:S05]  /*a2a0*/  @!P0 NANOSLEEP.SYNCS 0x989680 ;  /* 0x009896800000895d */ /* 0x004fea0003900000 */
[----:B------:R-:W2:Y:S02]  /*a2b0*/  @!P0 SYNCS.PHASECHK.TRANS64 P0, [R0+URZ], R3 ;  /* 0x00000003000085a7 */ /* 0x000ea400080010ff */
[----:B--2---:R-:W-:Y:S05]  /*a2c0*/  @!P0 BRA `(.L_x_172) ;  /* 0xfffffffc00f08947 */ /* 0x004fea000383ffff */
[----:B------:R-:W-:Y:S05]  /*a2d0*/  BRA `(.L_x_173) ;  /* 0xffffff9800c47947 */ /* 0x000fea000383ffff */
.L_x_76:
[----:B------:R-:W-:-:S07]  /*a2e0*/  MOV R0, UR5 ;  /* 0x0000000500007c02 */ /* 0x000fce0008000f00 */
.L_x_174:
[----:B-1----:R1:W2:Y:S02]  /*a2f0*/  SYNCS.PHASECHK.TRANS64.TRYWAIT P0, [R0+URZ], R3 ;  /* 0x00000003000075a7 */ /* 0x0022a400080011ff */
[----:B--2---:R-:W-:Y:S05]  /*a300*/  @!P0 NANOSLEEP.SYNCS 0x989680 ;  /* 0x009896800000895d */ /* 0x004fea0003900000 */
[----:B------:R-:W2:Y:S02]  /*a310*/  @!P0 SYNCS.PHASECHK.TRANS64 P0, [R0+URZ], R3 ;  /* 0x00000003000085a7 */ /* 0x000ea400080010ff */
[----:B--2---:R-:W-:Y:S05]  /*a320*/  @!P0 BRA `(.L_x_174) ;  /* 0xfffffffc00f08947 */ /* 0x004fea000383ffff */
[----:B------:R-:W-:Y:S05]  /*a330*/  BRA `(.L_x_175) ;  /* 0xffffff9800d07947 */ /* 0x000fea000383ffff */
.L_x_77:
[----:B------:R-:W-:-:S07]  /*a340*/  MOV R0, UR4 ;  /* 0x0000000400007c02 */ /* 0x000fce0008000f00 */
.L_x_176:
[----:B-1----:R1:W2:Y:S02]  /*a350*/  SYNCS.PHASECHK.TRANS64.TRYWAIT P0, [R0+URZ], R3 ;  /* 0x00000003000075a7 */ /* 0x0022a400080011ff */
[----:B--2---:R-:W-:Y:S05]  /*a360*/  @!P0 NANOSLEEP.SYNCS 0x989680 ;  /* 0x009896800000895d */ /* 0x004fea0003900000 */
[----:B------:R-:W2:Y:S02]  /*a370*/  @!P0 SYNCS.PHASECHK.TRANS64 P0, [R0+URZ], R3 ;  /* 0x00000003000085a7 */ /* 0x000ea400080010ff */
[----:B--2---:R-:W-:Y:S05]  /*a380*/  @!P0 BRA `(.L_x_176) ;  /* 0xfffffffc00f08947 */ /* 0x004fea000383ffff */
[----:B------:R-:W-:Y:S05]  /*a390*/  BRA `(.L_x_177) ;  /* 0xffffff9800dc7947 */ /* 0x000fea000383ffff */
.L_x_82:
[----:B-1----:R1:W2:Y:S02]  /*a3a0*/  SYNCS.PHASECHK.TRANS64.TRYWAIT P0, [R8+URZ+0xf0], R5 ;  /* 0x0000f005080075a7 */ /* 0x0022a400080011ff */
[----:B--2---:R-:W-:Y:S05]  /*a3b0*/  @!P0 NANOSLEEP.SYNCS 0x989680 ;  /* 0x009896800000895d */ /* 0x004fea0003900000 */
[----:B------:R-:W2:Y:S02]  /*a3c0*/  @!P0 SYNCS.PHASECHK.TRANS64 P0, [R8+URZ+0xf0], R5 ;  /* 0x0000f005080085a7 */ /* 0x000ea400080010ff */
[----:B--2---:R-:W-:Y:S05]  /*a3d0*/  @!P0 BRA `(.L_x_82) ;  /* 0xfffffffc00f08947 */ /* 0x004fea000383ffff */
[----:B------:R-:W-:Y:S05]  /*a3e0*/  BRA `(.L_x_178) ;  /* 0xffffffa000207947 */ /* 0x000fea000383ffff */
.L_x_85:
[----:B------:R-:W-:Y:S07]  /*a3f0*/  MOV R0, UR21 ;  /* 0x0000001500007c02 */ /* 0x000fee0008000f00 */
.L_x_179:
[----:B-1----:R1:W2:Y:S02]  /*a400*/  SYNCS.PHASECHK.TRANS64.TRYWAIT P1, [R0+URZ+0xe8], R5 ;  /* 0x0000e805000075a7 */ /* 0x0022a400080211ff */
[----:B--2---:R-:W-:Y:S05]  /*a410*/  @!P1 NANOSLEEP.SYNCS 0x989680 ;  /* 0x009896800000995d */ /* 0x004fea0003900000 */
[----:B------:R-:W2:Y:S02]  /*a420*/  @!P1 SYNCS.PHASECHK.TRANS64 P1, [R0+URZ+0xe8], R5 ;  /* 0x0000e805000095a7 */ /* 0x000ea400080210ff */
[----:B--2---:R-:W-:Y:S05]  /*a430*/  @!P1 BRA `(.L_x_179) ;  /* 0xfffffffc00f09947 */ /* 0x004fea000383ffff */
[----:B------:R-:W-:Y:S05]  /*a440*/  BRA `(.L_x_84) ;  /* 0xffffffa4009c7947 */ /* 0x000fea000383ffff */
.L_x_88:
[----:B-1----:R-:W-:Y:S07]  /*a450*/  MOV R5, UR21 ;  /* 0x0000001500057c02 */ /* 0x002fee0008000f00 */
.L_x_180:
[----:B-1----:R1:W2:Y:S02]  /*a460*/  SYNCS.PHASECHK.TRANS64.TRYWAIT P0, [R5+URZ+0xc0], R4 ;  /* 0x0000c004050075a7 */ /* 0x0022a400080011ff */
[----:B--2---:R-:W-:Y:S05]  /*a470*/  @!P0 NANOSLEEP.SYNCS 0x989680 ;  /* 0x009896800000895d */ /* 0x004fea0003900000 */
[----:B------:R-:W2:Y:S02]  /*a480*/  @!P0 SYNCS.PHASECHK.TRANS64 P0, [R5+URZ+0xc0], R4 ;  /* 0x0000c004050085a7 */ /* 0x000ea400080010ff */
[----:B--2---:R-:W-:Y:S05]  /*a490*/  @!P0 BRA `(.L_x_180) ;  /* 0xfffffffc00f08947 */ /* 0x004fea000383ffff */
[----:B------:R-:W-:Y:S05]  /*a4a0*/  BRA `(.L_x_181) ;  /* 0xffffffa400f47947 */ /* 0x000fea000383ffff */
.L_x_89:
[----:B------:R-:W-:Y:S07]  /*a4b0*/  MOV R5, UR21 ;  /* 0x0000001500057c02 */ /* 0x000fee0008000f00 */
.L_x_182:
[----:B-1----:R1:W2:Y:S02]  /*a4c0*/  SYNCS.PHASECHK.TRANS64.TRYWAIT P0, [R5+URZ+0xc8], R4 ;  /* 0x0000c804050075a7 */ /* 0x0022a400080011ff */
[----:B--2---:R-:W-:Y:S05]  /*a4d0*/  @!P0 NANOSLEEP.SYNCS 0x989680 ;  /* 0x009896800000895d */ /* 0x004fea0003900000 */
[----:B------:R-:W2:Y:S02]  /*a4e0*/  @!P0 SYNCS.PHASECHK.TRANS64 P0, [R5+URZ+0xc8], R4 ;  /* 0x0000c804050085a7 */ /* 0x000ea400080010ff */
[----:B--2---:R-:W-:Y:S05]  /*a4f0*/  @!P0 BRA `(.L_x_182) ;  /* 0xfffffffc00f08947 */ /* 0x004fea000383ffff */
[----:B------:R-:W-:Y:S05]  /*a500*/  BRA `(.L_x_183) ;  /* 0xffffffa8002c7947 */ /* 0x000fea000383ffff */
.L_x_90:
[----:B-1----:R-:W-:Y:S07]  /*a510*/  MOV R5, UR21 ;  /* 0x0000001500057c02 */ /* 0x002fee0008000f00 */
.L_x_184:
[----:B-1----:R1:W2:Y:S02]  /*a520*/  SYNCS.PHASECHK.TRANS64.TRYWAIT P0, [R5+URZ+0xd0], R4 ;  /* 0x0000d004050075a7 */ /* 0x0022a400080011ff */
[----:B--2---:R-:W-:Y:S05]  /*a530*/  @!P0 NANOSLEEP.SYNCS 0x989680 ;  /* 0x009896800000895d */ /* 0x004fea0003900000 */
[----:B------:R-:W2:Y:S02]  /*a540*/  @!P0 SYNCS.PHASECHK.TRANS64 P0, [R5+URZ+0xd0], R4 ;  /* 0x0000d004050085a7 */ /* 0x000ea400080010ff */
[----:B--2---:R-:W-:Y:S05]  /*a550*/  @!P0 BRA `(.L_x_184) ;  /* 0xfffffffc00f08947 */ /* 0x004fea000383ffff */
[----:B------:R-:W-:Y:S05]  /*a560*/  BRA `(.L_x_185) ;  /* 0xffffffa800707947 */ /* 0x000fea000383ffff */
.L_x_91:
[----:B-1----:R-:W-:Y:S07]  /*a570*/  MOV R5, UR21 ;  /* 0x0000001500057c02 */ /* 0x002fee0008000f00 */
.L_x_186:
[----:B-1----:R1:W2:Y:S02]  /*a580*/  SYNCS.PHASECHK.TRANS64.TRYWAIT P0, [R5+URZ+0xd8], R4 ;  /* 0x0000d804050075a7 */ /* 0x0022a400080011ff */
[----:B--2---:R-:W-:Y:S05]  /*a590*/  @!P0 NANOSLEEP.SYNCS 0x989680 ;  /* 0x009896800000895d */ /* 0x004fea0003900000 */
[----:B------:R-:W2:Y:S02]  /*a5a0*/  @!P0 SYNCS.PHASECHK.TRANS64 P0, [R5+URZ+0xd8], R4 ;  /* 0x0000d804050085a7 */ /* 0x000ea400080010ff */
[----:B--2---:R-:W-:Y:S05]  /*a5b0*/  @!P0 BRA `(.L_x_186) ;  /* 0xfffffffc00f08947 */ /* 0x004fea000383ffff */
[----:B------:R-:W-:Y:S05]  /*a5c0*/  BRA `(.L_x_187) ;  /* 0xffffffa800b87947 */ /* 0x000fea000383ffff */
.L_x_93:
[----:B------:R-:W-:-:S07]  /*a5d0*/  MOV R0, UR21 ;  /* 0x0000001500007c02 */ /* 0x000fce0008000f00 */
.L_x_188:
[----:B-1----:R1:W2:Y:S02]  /*a5e0*/  SYNCS.PHASECHK.TRANS64.TRYWAIT P0, [R0+URZ+0xc0], R3 ;  /* 0x0000c003000075a7 */ /* 0x0022a400080011ff */
[----:B--2---:R-:W-:Y:S05]  /*a5f0*/  @!P0 NANOSLEEP.SYNCS 0x989680 ;  /* 0x009896800000895d */ /* 0x004fea0003900000 */
[----:B------:R-:W2:Y:S02]  /*a600*/  @!P0 SYNCS.PHASECHK.TRANS64 P0, [R0+URZ+0xc0], R3 ;  /* 0x0000c003000085a7 */ /* 0x000ea400080010ff */
[----:B--2---:R-:W-:Y:S05]  /*a610*/  @!P0 BRA `(.L_x_188) ;  /* 0xfffffffc00f08947 */ /* 0x004fea000383ffff */
[----:B------:R-:W-:Y:S05]  /*a620*/  BRA `(.L_x_189) ;  /* 0xffffffac002c7947 */ /* 0x000fea000383ffff */
.L_x_94:
[----:B-1----:R-:W-:-:S07]  /*a630*/  MOV R0, UR21 ;  /* 0x0000001500007c02 */ /* 0x002fce0008000f00 */
.L_x_190:
[----:B-1----:R1:W2:Y:S02]  /*a640*/  SYNCS.PHASECHK.TRANS64.TRYWAIT P0, [R0+URZ+0xc8], R3 ;  /* 0x0000c803000075a7 */ /* 0x0022a400080011ff */
[----:B--2---:R-:W-:Y:S05]  /*a650*/  @!P0 NANOSLEEP.SYNCS 0x989680 ;  /* 0x009896800000895d */ /* 0x004fea0003900000 */
[----:B------:R-:W2:Y:S02]  /*a660*/  @!P0 SYNCS.PHASECHK.TRANS64 P0, [R0+URZ+0xc8], R3 ;  /* 0x0000c803000085a7 */ /* 0x000ea400080010ff */
[----:B--2---:R-:W-:Y:S05]  /*a670*/  @!P0 BRA `(.L_x_190) ;  /* 0xfffffffc00f08947 */ /* 0x004fea000383ffff */
[----:B------:R-:W-:Y:S05]  /*a680*/  BRA `(.L_x_191) ;  /* 0xffffffac001c7947 */ /* 0x000fea000383ffff */
.L_x_95:
[----:B-1----:R-:W-:-:S07]  /*a690*/  MOV R0, UR21 ;  /* 0x0000001500007c02 */ /* 0x002fce0008000f00 */
.L_x_192:
[----:B-1----:R1:W2:Y:S02]  /*a6a0*/  SYNCS.PHASECHK.TRANS64.TRYWAIT P0, [R0+URZ+0xd0], R3 ;  /* 0x0000d003000075a7 */ /* 0x0022a400080011ff */
[----:B--2---:R-:W-:Y:S05]  /*a6b0*/  @!P0 NANOSLEEP.SYNCS 0x989680 ;  /* 0x009896800000895d */ /* 0x004fea0003900000 */
[----:B------:R-:W2:Y:S02]  /*a6c0*/  @!P0 SYNCS.PHASECHK.TRANS64 P0, [R0+URZ+0xd0], R3 ;  /* 0x0000d003000085a7 */ /* 0x000ea400080010ff */
[----:B--2---:R-:W-:Y:S05]  /*a6d0*/  @!P0 BRA `(.L_x_192) ;  /* 0xfffffffc00f08947 */ /* 0x004fea000383ffff */
[----:B------:R-:W-:Y:S05]  /*a6e0*/  BRA `(.L_x_193) ;  /* 0xffffffac000c7947 */ /* 0x000fea000383ffff */
.L_x_97:
[----:B-1----:R1:W2:Y:S02]  /*a6f0*/  SYNCS.PHASECHK.TRANS64.TRYWAIT P0, [R3+URZ+0xf0], R0 ;  /* 0x0000f000030075a7 */ /* 0x0022a400080011ff */
[----:B--2---:R-:W-:Y:S05]  /*a700*/  @!P0 NANOSLEEP.SYNCS 0x989680 ;  /* 0x009896800000895d */ /* 0x004fea0003900000 */
[----:B------:R-:W2:Y:S02]  /*a710*/  @!P0 SYNCS.PHASECHK.TRANS64 P0, [R3+URZ+0xf0], R0 ;  /* 0x0000f000030085a7 */ /* 0x000ea400080010ff */
[----:B--2---:R-:W-:Y:S05]  /*a720*/  @!P0 BRA `(.L_x_97) ;  /* 0xfffffffc00f08947 */ /* 0x004fea000383ffff */
[----:B------:R-:W-:Y:S05]  /*a730*/  BRA `(.L_x_194) ;  /* 0xffffffac00dc7947 */ /* 0x000fea000383ffff */
.L_x_108:
[----:B--2---:R2:W1:Y:S02]  /*a740*/  SYNCS.PHASECHK.TRANS64.TRYWAIT P1, [R2+URZ+0xa0], R3 ;  /* 0x0000a003020075a7 */ /* 0x00446400080211ff */
[----:B-1----:R-:W-:Y:S05]  /*a750*/  @!P1 NANOSLEEP.SYNCS 0x989680 ;  /* 0x009896800000995d */ /* 0x002fea0003900000 */
[----:B------:R-:W1:Y:S02]  /*a760*/  @!P1 SYNCS.PHASECHK.TRANS64 P1, [R2+URZ+0xa0], R3 ;  /* 0x0000a003020095a7 */ /* 0x000e6400080210ff */
[----:B-1----:R-:W-:Y:S05]  /*a770*/  @!P1 BRA `(.L_x_108) ;  /* 0xfffffffc00f09947 */ /* 0x002fea000383ffff */
[----:B------:R-:W-:Y:S05]  /*a780*/  BRA `(.L_x_107) ;  /* 0xffffffbc00547947 */ /* 0x000fea000383ffff */
.L_x_110:
[----:B--2---:R2:W4:Y:S02]  /*a790*/  SYNCS.PHASECHK.TRANS64.TRYWAIT P0, [R71+URZ+0x110], R4 ;  /* 0x00011004470075a7 */ /* 0x00452400080011ff */
[----:B----4-:R-:W-:Y:S05]  /*a7a0*/  @!P0 NANOSLEEP.SYNCS 0x989680 ;  /* 0x009896800000895d */ /* 0x010fea0003900000 */
[----:B------:R-:W4:Y:S02]  /*a7b0*/  @!P0 SYNCS.PHASECHK.TRANS64 P0, [R71+URZ+0x110], R4 ;  /* 0x00011004470085a7 */ /* 0x000f2400080010ff */
[----:B----4-:R-:W-:Y:S05]  /*a7c0*/  @!P0 BRA `(.L_x_110) ;  /* 0xfffffffc00f08947 */ /* 0x010fea000383ffff */
[----:B------:R-:W-:Y:S05]  /*a7d0*/  BRA `(.L_x_109) ;  /* 0xffffffbc00a47947 */ /* 0x000fea000383ffff */
.L_x_118:
[----:B---3--:R3:W4:Y:S02]  /*a7e0*/  SYNCS.PHASECHK.TRANS64.TRYWAIT P0, [R112+URZ+0xa0], R3 ;  /* 0x0000a003700075a7 */ /* 0x00872400080011ff */
[----:B----4-:R-:W-:Y:S05]  /*a7f0*/  @!P0 NANOSLEEP.SYNCS 0x989680 ;  /* 0x009896800000895d */ /* 0x010fea0003900000 */
[----:B------:R-:W4:Y:S02]  /*a800*/  @!P0 SYNCS.PHASECHK.TRANS64 P0, [R112+URZ+0xa0], R3 ;  /* 0x0000a003700085a7 */ /* 0x000f2400080010ff */
[----:B----4-:R-:W-:Y:S05]  /*a810*/  @!P0 BRA `(.L_x_118) ;  /* 0xfffffffc00f08947 */ /* 0x010fea000383ffff */
[----:B------:R-:W-:Y:S05]  /*a820*/  BRA `(.L_x_117) ;  /* 0xffffffc800987947 */ /* 0x000fea000383ffff */
.L_x_126:
[----:B---3--:R3:W4:Y:S02]  /*a830*/  SYNCS.PHASECHK.TRANS64.TRYWAIT P0, [R112+URZ+0xa0], R5 ;  /* 0x0000a005700075a7 */ /* 0x00872400080011ff */
[----:B----4-:R-:W-:Y:S05]  /*a840*/  @!P0 NANOSLEEP.SYNCS 0x989680 ;  /* 0x009896800000895d */ /* 0x010fea0003900000 */
[----:B------:R-:W4:Y:S02]  /*a850*/  @!P0 SYNCS.PHASECHK.TRANS64 P0, [R112+URZ+0xa0], R5 ;  /* 0x0000a005700085a7 */ /* 0x000f2400080010ff */
[----:B----4-:R-:W-:Y:S05]  /*a860*/  @!P0 BRA `(.L_x_126) ;  /* 0xfffffffc00f08947 */ /* 0x010fea000383ffff */
[----:B------:R-:W-:Y:S05]  /*a870*/  BRA `(.L_x_125) ;  /* 0xffffffd400d87947 */ /* 0x000fea000383ffff */
.L_x_134:
[----:B---3--:R3:W4:Y:S02]  /*a880*/  SYNCS.PHASECHK.TRANS64.TRYWAIT P0, [R102+URZ+0xa0], R3 ;  /* 0x0000a003660075a7 */ /* 0x00872400080011ff */
[----:B----4-:R-:W-:Y:S05]  /*a890*/  @!P0 NANOSLEEP.SYNCS 0x989680 ;  /* 0x009896800000895d */ /* 0x010fea0003900000 */
[----:B------:R-:W4:Y:S02]  /*a8a0*/  @!P0 SYNCS.PHASECHK.TRANS64 P0, [R102+URZ+0xa0], R3 ;  /* 0x0000a003660085a7 */ /* 0x000f2400080010ff */
[----:B----4-:R-:W-:Y:S05]  /*a8b0*/  @!P0 BRA `(.L_x_134) ;  /* 0xfffffffc00f08947 */ /* 0x010fea000383ffff */
[----:B------:R-:W-:Y:S05]  /*a8c0*/  BRA `(.L_x_133) ;  /* 0xffffffe400247947 */ /* 0x000fea000383ffff */
        .weak           $__internal_0_$__cuda_sm10x_tcgen05_guardrail_trap_col_being_dealloced_not_returned_by_alloc
        .type           $__internal_0_$__cuda_sm10x_tcgen05_guardrail_trap_col_being_dealloced_not_returned_by_alloc,@function
        .size           $__internal_0_$__cuda_sm10x_tcgen05_guardrail_trap_col_being_dealloced_not_returned_by_alloc,($__internal_1_$__cuda_sm10x_tcgen05_guardrail_trap_phase_invalid_during_alloc - $__internal_0_$__cuda_sm10x_tcgen05_guardrail_trap_col_being_dealloced_not_returned_by_alloc)
$__internal_0_$__cuda_sm10x_tcgen05_guardrail_trap_col_being_dealloced_not_returned_by_alloc:
[----:B------:R-:W-:Y:S05]  /*a8d0*/  BPT.TRAP 0x1 ;  /* 0x000000040000795c */ /* 0x000fea0000300000 */
[----:B------:R-:W-:-:S04]  /*a8e0*/  HFMA2 R3, -RZ, RZ, 0, 0 ;  /* 0x00000000ff037431 */ /* 0x000fc800000001ff */
[----:B------:R-:W-:Y:S05]  /*a8f0*/  RET.REL.NODEC R2 `(_ZN7cutlass13device_kernelINS_4gemm6kernel13GemmUniversalIN4cute5tupleIJiiiiEEENS1_10collective13CollectiveMmaINS1_35MainloopSm100TmaUmmaWarpSpecializedILi10ELi2ELi4ENS5_IJNS4_1CILi2EEENSA_ILi1EEESC_EEEEENS5_IJNSA_ILi64EEENSA_ILi256EEESF_EEENS_12float_e4m3_tENS5_IJlSC_lEEESI_SJ_NS4_8TiledMMAINS4_8MMA_AtomIJNS4_10MMA_TraitsINS4_19SM100_MMA_F8F6F4_SSEJSI_SI_fSF_SG_NS4_17integral_constantINS4_4UMMA5MajorELSQ_0EEESR_NSO_INSP_7ScaleInELSS_0EEEST_EEEEEENS4_6LayoutINS5_IJSC_SC_SC_EEENS5_IJNSA_ILi0EEESY_SY_EEEEENS5_IJNS4_10UnderscoreES11_S11_EEEEENS4_13SM90_TMA_LOADENS4_14ComposedLayoutINS4_7SwizzleILi2ELi4ELi3EEENS4_18smem_ptr_flag_bitsILi8EEENSW_INS5_IJNSA_ILi8EEESF_EEENS5_IJSF_SC_EEEEEEEvNS4_8identityENS4_23SM90_TMA_LOAD_MULTICASTES1E_vS1F_EENS_8epilogue10collective18CollectiveEpilogueINS1I_23Sm100TmaWarpSpecializedILi4ELi2ELi32ELb0ELb0EEEJSH_NS5_IJNSW_ISF_SC_EES1N_EEESI_SJ_SI_SJ_NS1I_6fusion15FusionCallbacksIS1M_NS1P_17LinearCombinationISI_fSI_fLNS_15FloatRoundStyleE2EEESH_S1O_JEEENS4_5SM1004TMEM4LOAD26SM100_TMEM_LOAD_16dp32b32xES14_S1E_NS4_39AutoVectorizingCopyWithAssumedAlignmentILi128EEENS4_14SM90_TMA_STOREES1E_S20_S20_EEEvvEEEEvNT_6ParamsE) ;  /* 0xffffff5402c07950 */ /* 0x000fea0003c3ffff */
        .weak           $__internal_1_$__cuda_sm10x_tcgen05_guardrail_trap_phase_invalid_during_alloc
        .type           $__internal_1_$__cuda_sm10x_tcgen05_guardrail_trap_phase_invalid_during_alloc,@function
        .size           $__internal_1_$__cuda_sm10x_tcgen05_guardrail_trap_phase_invalid_during_alloc,($__internal_2_$__cuda_sm10x_tcgen05_guardrail_trap_unallocated_columns_being_dealloced - $__internal_1_$__cuda_sm10x_tcgen05_guardrail_trap_phase_invalid_during_alloc)
$__internal_1_$__cuda_sm10x_tcgen05_guardrail_trap_phase_invalid_during_alloc:
[----:B------:R-:W-:Y:S05]  /*a900*/  BPT.TRAP 0x1 ;  /* 0x000000040000795c */ /* 0x000fea0000300000 */
[----:B------:R-:W-:-:S04]  /*a910*/  MOV R5, 0x0 ;  /* 0x0000000000057802 */ /* 0x000fc80000000f00 */
[----:B------:R-:W-:Y:S05]  /*a920*/  RET.REL.NODEC R4 `(_ZN7cutlass13device_kernelINS_4gemm6kernel13GemmUniversalIN4cute5tupleIJiiiiEEENS1_10collective13CollectiveMmaINS1_35MainloopSm100TmaUmmaWarpSpecializedILi10ELi2ELi4ENS5_IJNS4_1CILi2EEENSA_ILi1EEESC_EEEEENS5_IJNSA_ILi64EEENSA_ILi256EEESF_EEENS_12float_e4m3_tENS5_IJlSC_lEEESI_SJ_NS4_8TiledMMAINS4_8MMA_AtomIJNS4_10MMA_TraitsINS4_19SM100_MMA_F8F6F4_SSEJSI_SI_fSF_SG_NS4_17integral_constantINS4_4UMMA5MajorELSQ_0EEESR_NSO_INSP_7ScaleInELSS_0EEEST_EEEEEENS4_6LayoutINS5_IJSC_SC_SC_EEENS5_IJNSA_ILi0EEESY_SY_EEEEENS5_IJNS4_10UnderscoreES11_S11_EEEEENS4_13SM90_TMA_LOADENS4_14ComposedLayoutINS4_7SwizzleILi2ELi4ELi3EEENS4_18smem_ptr_flag_bitsILi8EEENSW_INS5_IJNSA_ILi8EEESF_EEENS5_IJSF_SC_EEEEEEEvNS4_8identityENS4_23SM90_TMA_LOAD_MULTICASTES1E_vS1F_EENS_8epilogue10collective18CollectiveEpilogueINS1I_23Sm100TmaWarpSpecializedILi4ELi2ELi32ELb0ELb0EEEJSH_NS5_IJNSW_ISF_SC_EES1N_EEESI_SJ_SI_SJ_NS1I_6fusion15FusionCallbacksIS1M_NS1P_17LinearCombinationISI_fSI_fLNS_15FloatRoundStyleE2EEESH_S1O_JEEENS4_5SM1004TMEM4LOAD26SM100_TMEM_LOAD_16dp32b32xES14_S1E_NS4_39AutoVectorizingCopyWithAssumedAlignmentILi128EEENS4_14SM90_TMA_STOREES1E_S20_S20_EEEvvEEEEvNT_6ParamsE) ;  /* 0xffffff5404b47950 */ /* 0x000fea0003c3ffff */
        .weak           $__internal_2_$__cuda_sm10x_tcgen05_guardrail_trap_unallocated_columns_being_dealloced
        .type           $__internal_2_$__cuda_sm10x_tcgen05_guardrail_trap_unallocated_columns_being_dealloced,@function
        .size           $__internal_2_$__cuda_sm10x_tcgen05_guardrail_trap_unallocated_columns_being_dealloced,(.L_x_196 - $__internal_2_$__cuda_sm10x_tcgen05_guardrail_trap_unallocated_columns_being_dealloced)
$__internal_2_$__cuda_sm10x_tcgen05_guardrail_trap_unallocated_columns_being_dealloced:
[----:B------:R-:W-:Y:S05]  /*a930*/  BPT.TRAP 0x1 ;  /* 0x000000040000795c */ /* 0x000fea0000300000 */
[----:B------:R-:W-:-:S04]  /*a940*/  HFMA2 R3, -RZ, RZ, 0, 0 ;  /* 0x00000000ff037431 */ /* 0x000fc800000001ff */
[----:B------:R-:W-:Y:S05]  /*a950*/  RET.REL.NODEC R2 `(_ZN7cutlass13device_kernelINS_4gemm6kernel13GemmUniversalIN4cute5tupleIJiiiiEEENS1_10collective13CollectiveMmaINS1_35MainloopSm100TmaUmmaWarpSpecializedILi10ELi2ELi4ENS5_IJNS4_1CILi2EEENSA_ILi1EEESC_EEEEENS5_IJNSA_ILi64EEENSA_ILi256EEESF_EEENS_12float_e4m3_tENS5_IJlSC_lEEESI_SJ_NS4_8TiledMMAINS4_8MMA_AtomIJNS4_10MMA_TraitsINS4_19SM100_MMA_F8F6F4_SSEJSI_SI_fSF_SG_NS4_17integral_constantINS4_4UMMA5MajorELSQ_0EEESR_NSO_INSP_7ScaleInELSS_0EEEST_EEEEEENS4_6LayoutINS5_IJSC_SC_SC_EEENS5_IJNSA_ILi0EEESY_SY_EEEEENS5_IJNS4_10UnderscoreES11_S11_EEEEENS4_13SM90_TMA_LOADENS4_14ComposedLayoutINS4_7SwizzleILi2ELi4ELi3EEENS4_18smem_ptr_flag_bitsILi8EEENSW_INS5_IJNSA_ILi8EEESF_EEENS5_IJSF_SC_EEEEEEEvNS4_8identityENS4_23SM90_TMA_LOAD_MULTICASTES1E_vS1F_EENS_8epilogue10collective18CollectiveEpilogueINS1I_23Sm100TmaWarpSpecializedILi4ELi2ELi32ELb0ELb0EEEJSH_NS5_IJNSW_ISF_SC_EES1N_EEESI_SJ_SI_SJ_NS1I_6fusion15FusionCallbacksIS1M_NS1P_17LinearCombinationISI_fSI_fLNS_15FloatRoundStyleE2EEESH_S1O_JEEENS4_5SM1004TMEM4LOAD26SM100_TMEM_LOAD_16dp32b32xES14_S1E_NS4_39AutoVectorizingCopyWithAssumedAlignmentILi128EEENS4_14SM90_TMA_STOREES1E_S20_S20_EEEvvEEEEvNT_6ParamsE) ;  /* 0xffffff5402a87950 */ /* 0x000fea0003c3ffff */
.L_x_195:
[----:B------:R-:W-:-:S00]  /*a960*/  BRA `(.L_x_195) ;  /* 0xfffffffc00fc7947 */ /* 0x000fc0000383ffff */
[----:B------:R-:W-:-:S00]  /*a970*/  NOP ;  /* 0x0000000000007918 */ /* 0x000fc00000000000 */
        /* <DEDUP_REMOVED lines=8> */
.L_x_196:


//--------------------- .nv.global.init           --------------------------
	.section	.nv.global.init,"aw",@progbits
.nv.global.init:
	.type		$str$27,@object
	.size		$str$27,($str$28 - $str$27)
$str$27:
        /*0000*/ 	.byte	0x28, 0x61, 0x64, 0x64, 0x72, 0x65, 0x73, 0x73, 0x20, 0x26, 0x20, 0x6d, 0x61, 0x73, 0x6b, 0x29
        /*0010*/ 	.byte	0x20, 0x3d, 0x3d, 0x20, 0x30, 0x00
	.type		$str$28,@object
	.size		$str$28,($str$26 - $str$28)
$str$28:
        /*0016*/ 	.byte	0x2f, 0x74, 0x6d, 0x70, 0x2f, 0x63, 0x75, 0x74, 0x6c, 0x61, 0x73, 0x73, 0x5f, 0x73, 0x77, 0x65
        /*0026*/ 	.byte	0x65, 0x70, 0x5f, 0x73, 0x72, 0x63, 0x2f, 0x69, 0x6e, 0x63, 0x6c, 0x75, 0x64, 0x65, 0x2f, 0x63
        /*0036*/ 	.byte	0x75, 0x74, 0x65, 0x2f, 0x70, 0x6f, 0x69, 0x6e, 0x74, 0x65, 0x72, 0x5f, 0x66, 0x6c, 0x61, 0x67
        /*0046*/ 	.byte	0x67, 0x65, 0x64, 0x2e, 0x68, 0x70, 0x70, 0x00
	.type		$str$26,@object
	.size		$str$26,($str$25 - $str$26)
$str$26:
        /*004e*/ 	.byte	0x2f, 0x74, 0x6d, 0x70, 0x2f, 0x63, 0x75, 0x74, 0x6c, 0x61, 0x73, 0x73, 0x5f, 0x73, 0x77, 0x65
        /*005e*/ 	.byte	0x65, 0x70, 0x5f, 0x73, 0x72, 0x63, 0x2f, 0x69, 0x6e, 0x63, 0x6c, 0x75, 0x64, 0x65, 0x2f, 0x63
        /*006e*/ 	.byte	0x75, 0x74, 0x65, 0x2f, 0x61, 0x74, 0x6f, 0x6d, 0x2f, 0x63, 0x6f, 0x70, 0x79, 0x5f, 0x74, 0x72
        /*007e*/ 	.byte	0x61, 0x69, 0x74, 0x73, 0x5f, 0x73, 0x6d, 0x31, 0x30, 0x30, 0x2e, 0x68, 0x70, 0x70, 0x00
	.type		$str$25,@object
	.size		$str$25,(__unnamed_1 - $str$25)
$str$25:
        /*008d*/ 	.byte	0x28, 0x28, 0x75, 0x69, 0x6e, 0x74, 0x33, 0x32, 0x5f, 0x74, 0x28, 0x74, 0x68, 0x72, 0x65, 0x61
        /*009d*/ 	.byte	0x64, 0x49, 0x64, 0x78, 0x2e, 0x78, 0x29, 0x20, 0x2f, 0x20, 0x33, 0x32, 0x29, 0x20, 0x25, 0x20
        /*00ad*/ 	.byte	0x34, 0x29, 0x20, 0x3d, 0x3d, 0x20, 0x28, 0x28, 0x28, 0x74, 0x6d, 0x65, 0x6d, 0x5f, 0x61, 0x64
        /*00bd*/ 	.byte	0x64, 0x72, 0x20, 0x3e, 0x3e, 0x20, 0x31, 0x36, 0x29, 0x20, 0x2f, 0x20, 0x33, 0x32, 0x29, 0x20
        /*00cd*/ 	.byte	0x25, 0x20, 0x34, 0x29, 0x00
	.type		__unnamed_1,@object
	.size		__unnamed_1,(__unnamed_2 - __unnamed_1)
__unnamed_1:
        /*00d2*/ 	.byte	0x61, 0x75, 0x74, 0x6f, 0x20, 0x63, 0x75, 0x74, 0x65, 0x3a, 0x3a, 0x61, 0x73, 0x5f, 0x70, 0x6f
        /* <DEDUP_REMOVED lines=24> */
        /*0262*/ 	.byte	0x3c, 0x34, 0x30, 0x39, 0x36, 0x3e, 0x3e, 0x3e, 0x3e, 0x5d, 0x00
	.type		__unnamed_2,@object
	.size		__unnamed_2,(__unnamed_3 - __unnamed_2)
__unnamed_2:
        /* <DEDUP_REMOVED lines=26> */
	.type		__unnamed_3,@object
	.size		__unnamed_3,(.L_3 - __unnamed_3)
__unnamed_3:
        /* <DEDUP_REMOVED lines=40> */
        /*0688*/ 	.byte	0x74, 0x65, 0x3a, 0x3a, 0x43, 0x3c, 0x30, 0x3e, 0x3e, 0x3e, 0x3e, 0x5d, 0x00
.L_3:


//--------------------- .nv.shared._ZN7cutlass13device_kernelINS_4gemm6kernel13GemmUniversalIN4cute5tupleIJiiiiEEENS1_10collective13CollectiveMmaINS1_35MainloopSm100TmaUmmaWarpSpecializedILi10ELi2ELi4ENS5_IJNS4_1CILi2EEENSA_ILi1EEESC_EEEEENS5_IJNSA_ILi64EEENSA_ILi256EEESF_EEENS_12float_e4m3_tENS5_IJlSC_lEEESI_SJ_NS4_8TiledMMAINS4_8MMA_AtomIJNS4_10MMA_TraitsINS4_19SM100_MMA_F8F6F4_SSEJSI_SI_fSF_SG_NS4_17integral_constantINS4_4UMMA5MajorELSQ_0EEESR_NSO_INSP_7ScaleInELSS_0EEEST_EEEEEENS4_6LayoutINS5_IJSC_SC_SC_EEENS5_IJNSA_ILi0EEESY_SY_EEEEENS5_IJNS4_10UnderscoreES11_S11_EEEEENS4_13SM90_TMA_LOADENS4_14ComposedLayoutINS4_7SwizzleILi2ELi4ELi3EEENS4_18smem_ptr_flag_bitsILi8EEENSW_INS5_IJNSA_ILi8EEESF_EEENS5_IJSF_SC_EEEEEEEvNS4_8identityENS4_23SM90_TMA_LOAD_MULTICASTES1E_vS1F_EENS_8epilogue10collective18CollectiveEpilogueINS1I_23Sm100TmaWarpSpecializedILi4ELi2ELi32ELb0ELb0EEEJSH_NS5_IJNSW_ISF_SC_EES1N_EEESI_SJ_SI_SJ_NS1I_6fusion15FusionCallbacksIS1M_NS1P_17LinearCombinationISI_fSI_fLNS_15FloatRoundStyleE2EEESH_S1O_JEEENS4_5SM1004TMEM4LOAD26SM100_TMEM_LOAD_16dp32b32xES14_S1E_NS4_39AutoVectorizingCopyWithAssumedAlignmentILi128EEENS4_14SM90_TMA_STOREES1E_S20_S20_EEEvvEEEEvNT_6ParamsE --------------------------
	.section	.nv.shared._ZN7cutlass13device_kernelINS_4gemm6kernel13GemmUniversalIN4cute5tupleIJiiiiEEENS1_10collective13CollectiveMmaINS1_35MainloopSm100TmaUmmaWarpSpecializedILi10ELi2ELi4ENS5_IJNS4_1CILi2EEENSA_ILi1EEESC_EEEEENS5_IJNSA_ILi64EEENSA_ILi256EEESF_EEENS_12float_e4m3_tENS5_IJlSC_lEEESI_SJ_NS4_8TiledMMAINS4_8MMA_AtomIJNS4_10MMA_TraitsINS4_19SM100_MMA_F8F6F4_SSEJSI_SI_fSF_SG_NS4_17integral_constantINS4_4UMMA5MajorELSQ_0EEESR_NSO_INSP_7ScaleInELSS_0EEEST_EEEEEENS4_6LayoutINS5_IJSC_SC_SC_EEENS5_IJNSA_ILi0EEESY_SY_EEEEENS5_IJNS4_10UnderscoreES11_S11_EEEEENS4_13SM90_TMA_LOADENS4_14ComposedLayoutINS4_7SwizzleILi2ELi4ELi3EEENS4_18smem_ptr_flag_bitsILi8EEENSW_INS5_IJNSA_ILi8EEESF_EEENS5_IJSF_SC_EEEEEEEvNS4_8identityENS4_23SM90_TMA_LOAD_MULTICASTES1E_vS1F_EENS_8epilogue10collective18CollectiveEpilogueINS1I_23Sm100TmaWarpSpecializedILi4ELi2ELi32ELb0ELb0EEEJSH_NS5_IJNSW_ISF_SC_EES1N_EEESI_SJ_SI_SJ_NS1I_6fusion15FusionCallbacksIS1M_NS1P_17LinearCombinationISI_fSI_fLNS_15FloatRoundStyleE2EEESH_S1O_JEEENS4_5SM1004TMEM4LOAD26SM100_TMEM_LOAD_16dp32b32xES14_S1E_NS4_39AutoVectorizingCopyWithAssumedAlignmentILi128EEENS4_14SM90_TMA_STOREES1E_S20_S20_EEEvvEEEEvNT_6ParamsE,"aw",@nobits
	.sectionflags	@""
	.align	16
	.zero		1024


//--------------------- .nv.shared.reserved.0     --------------------------
	.section	.nv.shared.reserved.0,"aw",@nobits
	.weak		__nv_reservedSMEM_offset_0_alias
	.size		__nv_reservedSMEM_offset_0_alias, 0, 64
	.other		__nv_reservedSMEM_offset_0_alias,@"STO_CUDA_RESERVED_SHARED STV_DEFAULT"
__nv_reservedSMEM_offset_0_alias:
	.zero		0
.nv.shared.reserved.0:
	.zero		64
	.weak		__nv_reservedSMEM_tcgen05_partition
	.type		__nv_reservedSMEM_tcgen05_partition,@object
	.size		__nv_reservedSMEM_tcgen05_partition,(.L_0 - __nv_reservedSMEM_tcgen05_partition)
__nv_reservedSMEM_tcgen05_partition:
	.zero		32
.L_0:


//--------------------- .nv.global                --------------------------
	.section	.nv.global,"aw",@nobits
.nv.global:
	.type		_ZN39_INTERNAL_fa1de647_4_k_cu_91ba4edc_83034cute1_E,@object
	.size		_ZN39_INTERNAL_fa1de647_4_k_cu_91ba4edc_83034cute1_E,(_ZN39_INTERNAL_fa1de647_4_k_cu_91ba4edc_83034cuda3std3__45__cpo6cbeginE - _ZN39_INTERNAL_fa1de647_4_k_cu_91ba4edc_83034cute1_E)
_ZN39_INTERNAL_fa1de647_4_k_cu_91ba4edc_83034cute1_E:
	.zero		1
	.type		_ZN39_INTERNAL_fa1de647_4_k_cu_91ba4edc_83034cuda3std3__45__cpo6cbeginE,@object
	.size		_ZN39_INTERNAL_fa1de647_4_k_cu_91ba4edc_83034cuda3std3__45__cpo6cbeginE,(_ZN39_INTERNAL_fa1de647_4_k_cu_91ba4edc_83034cuda3std3__48in_placeE - _ZN39_INTERNAL_fa1de647_4_k_cu_91ba4edc_83034cuda3std3__45__cpo6cbeginE)
_ZN39_INTERNAL_fa1de647_4_k_cu_91ba4edc_83034cuda3std3__45__cpo6cbeginE:
	.zero		1
	.type		_ZN39_INTERNAL_fa1de647_4_k_cu_91ba4edc_83034cuda3std3__48in_placeE,@object
	.size		_ZN39_INTERNAL_fa1de647_4_k_cu_91ba4edc_83034cuda3std3__48in_placeE,(_ZN39_INTERNAL_fa1de647_4_k_cu_91ba4edc_83034cuda3std6ranges3__45__cpo9iter_moveE - _ZN39_INTERNAL_fa1de647_4_k_cu_91ba4edc_83034cuda3std3__48in_placeE)
_ZN39_INTERNAL_fa1de647_4_k_cu_91ba4edc_83034cuda3std3__48in_placeE:
	.zero		1
	.type		_ZN39_INTERNAL_fa1de647_4_k_cu_91ba4edc_83034cuda3std6ranges3__45__cpo9iter_moveE,@object
	.size		_ZN39_INTERNAL_fa1de647_4_k_cu_91ba4edc_83034cuda3std6ranges3__45__cpo9iter_moveE,(_ZN39_INTERNAL_fa1de647_4_k_cu_91ba4edc_83034cuda3std3__45__cpo5beginE - _ZN39_INTERNAL_fa1de647_4_k_cu_91ba4edc_83034cuda3std6ranges3__45__cpo9iter_moveE)
_ZN39_INTERNAL_fa1de647_4_k_cu_91ba4edc_83034cuda3std6ranges3__45__cpo9iter_moveE:
	.zero		1
	.type		_ZN39_INTERNAL_fa1de647_4_k_cu_91ba4edc_83034cuda3std3__45__cpo5beginE,@object
	.size		_ZN39_INTERNAL_fa1de647_4_k_cu_91ba4edc_83034cuda3std3__45__cpo5beginE,(_ZN39_INTERNAL_fa1de647_4_k_cu_91ba4edc_83034cuda3std3__441_GLOBAL__N__fa1de647_4_k_cu_91ba4edc_83036ignoreE - _ZN39_INTERNAL_fa1de647_4_k_cu_91ba4edc_83034cuda3std3__45__cpo5beginE)
_ZN39_INTERNAL_fa1de647_4_k_cu_91ba4edc_83034cuda3std3__45__cpo5beginE:
	.zero		1
	.type		_ZN39_INTERNAL_fa1de647_4_k_cu_91ba4edc_83034cuda3std3__441_GLOBAL__N__fa1de647_4_k_cu_91ba4edc_83036ignoreE,@object
	.size		_ZN39_INTERNAL_fa1de647_4_k_cu_91ba4edc_83034cuda3std3__441_GLOBAL__N__fa1de647_4_k_cu_91ba4edc_83036ignoreE,(_ZN39_INTERNAL_fa1de647_4_k_cu_91ba4edc_83034cute7productE - _ZN39_INTERNAL_fa1de647_4_k_cu_91ba4edc_83034cuda3std3__441_GLOBAL__N__fa1de647_4_k_cu_91ba4edc_83036ignoreE)
_ZN39_INTERNAL_fa1de647_4_k_cu_91ba4edc_83034cuda3std3__441_GLOBAL__N__fa1de647_4_k_cu_91ba4edc_83036ignoreE:
	.zero		1
	.type		_ZN39_INTERNAL_fa1de647_4_k_cu_91ba4edc_83034cute7productE,@object
	.size		_ZN39_INTERNAL_fa1de647_4_k_cu_91ba4edc_83034cute7productE,(_ZN39_INTERNAL_fa1de647_4_k_cu_91ba4edc_83034cuda3std3__45__cpo3endE - _ZN39_INTERNAL_fa1de647_4_k_cu_91ba4edc_83034cute7productE)
_ZN39_INTERNAL_fa1de647_4_k_cu_91ba4edc_83034cute7productE:
	.zero		1
	.type		_ZN39_INTERNAL_fa1de647_4_k_cu_91ba4edc_83034cuda3std3__45__cpo3endE,@object
	.size		_ZN39_INTERNAL_fa1de647_4_k_cu_91ba4edc_83034cuda3std3__45__cpo3endE,(_ZN39_INTERNAL_fa1de647_4_k_cu_91ba4edc_83034cuda3std3__419piecewise_constructE - _ZN39_INTERNAL_fa1de647_4_k_cu_91ba4edc_83034cuda3std3__45__cpo3endE)
_ZN39_INTERNAL_fa1de647_4_k_cu_91ba4edc_83034cuda3std3__45__cpo3endE:
	.zero		1
	.type		_ZN39_INTERNAL_fa1de647_4_k_cu_91ba4edc_83034cuda3std3__419piecewise_constructE,@object
	.size		_ZN39_INTERNAL_fa1de647_4_k_cu_91ba4edc_83034cuda3std3__419piecewise_constructE,(_ZN39_INTERNAL_fa1de647_4_k_cu_91ba4edc_83034cuda3std3__45__cpo4cendE - _ZN39_INTERNAL_fa1de647_4_k_cu_91ba4edc_83034cuda3std3__419piecewise_constructE)
_ZN39_INTERNAL_fa1de647_4_k_cu_91ba4edc_83034cuda3std3__419piecewise_constructE:
	.zero		1
	.type		_ZN39_INTERNAL_fa1de647_4_k_cu_91ba4edc_83034cuda3std3__45__cpo4cendE,@object
	.size		_ZN39_INTERNAL_fa1de647_4_k_cu_91ba4edc_83034cuda3std3__45__cpo4cendE,(_ZN39_INTERNAL_fa1de647_4_k_cu_91ba4edc_83034cuda3std6ranges3__45__cpo4swapE - _ZN39_INTERNAL_fa1de647_4_k_cu_91ba4edc_83034cuda3std3__45__cpo4cendE)
_ZN39_INTERNAL_fa1de647_4_k_cu_91ba4edc_83034cuda3std3__45__cpo4cendE:
	.zero		1
	.type		_ZN39_INTERNAL_fa1de647_4_k_cu_91ba4edc_83034cuda3std6ranges3__45__cpo4swapE,@object
	.size		_ZN39_INTERNAL_fa1de647_4_k_cu_91ba4edc_83034cuda3std6ranges3__45__cpo4swapE,(.L_11 - _ZN39_INTERNAL_fa1de647_4_k_cu_91ba4edc_83034cuda3std6ranges3__45__cpo4swapE)
_ZN39_INTERNAL_fa1de647_4_k_cu_91ba4edc_83034cuda3std6ranges3__45__cpo4swapE:
	.zero		1
.L_11:


//--------------------- .nv.constant0._ZN7cutlass13device_kernelINS_4gemm6kernel13GemmUniversalIN4cute5tupleIJiiiiEEENS1_10collective13CollectiveMmaINS1_35MainloopSm100TmaUmmaWarpSpecializedILi10ELi2ELi4ENS5_IJNS4_1CILi2EEENSA_ILi1EEESC_EEEEENS5_IJNSA_ILi64EEENSA_ILi256EEESF_EEENS_12float_e4m3_tENS5_IJlSC_lEEESI_SJ_NS4_8TiledMMAINS4_8MMA_AtomIJNS4_10MMA_TraitsINS4_19SM100_MMA_F8F6F4_SSEJSI_SI_fSF_SG_NS4_17integral_constantINS4_4UMMA5MajorELSQ_0EEESR_NSO_INSP_7ScaleInELSS_0EEEST_EEEEEENS4_6LayoutINS5_IJSC_SC_SC_EEENS5_IJNSA_ILi0EEESY_SY_EEEEENS5_IJNS4_10UnderscoreES11_S11_EEEEENS4_13SM90_TMA_LOADENS4_14ComposedLayoutINS4_7SwizzleILi2ELi4ELi3EEENS4_18smem_ptr_flag_bitsILi8EEENSW_INS5_IJNSA_ILi8EEESF_EEENS5_IJSF_SC_EEEEEEEvNS4_8identityENS4_23SM90_TMA_LOAD_MULTICASTES1E_vS1F_EENS_8epilogue10collective18CollectiveEpilogueINS1I_23Sm100TmaWarpSpecializedILi4ELi2ELi32ELb0ELb0EEEJSH_NS5_IJNSW_ISF_SC_EES1N_EEESI_SJ_SI_SJ_NS1I_6fusion15FusionCallbacksIS1M_NS1P_17LinearCombinationISI_fSI_fLNS_15FloatRoundStyleE2EEESH_S1O_JEEENS4_5SM1004TMEM4LOAD26SM100_TMEM_LOAD_16dp32b32xES14_S1E_NS4_39AutoVectorizingCopyWithAssumedAlignmentILi128EEENS4_14SM90_TMA_STOREES1E_S20_S20_EEEvvEEEEvNT_6ParamsE --------------------------
	.section	.nv.constant0._ZN7cutlass13device_kernelINS_4gemm6kernel13GemmUniversalIN4cute5tupleIJiiiiEEENS1_10collective13CollectiveMmaINS1_35MainloopSm100TmaUmmaWarpSpecializedILi10ELi2ELi4ENS5_IJNS4_1CILi2EEENSA_ILi1EEESC_EEEEENS5_IJNSA_ILi64EEENSA_ILi256EEESF_EEENS_12float_e4m3_tENS5_IJlSC_lEEESI_SJ_NS4_8TiledMMAINS4_8MMA_AtomIJNS4_10MMA_TraitsINS4_19SM100_MMA_F8F6F4_SSEJSI_SI_fSF_SG_NS4_17integral_constantINS4_4UMMA5MajorELSQ_0EEESR_NSO_INSP_7ScaleInELSS_0EEEST_EEEEEENS4_6LayoutINS5_IJSC_SC_SC_EEENS5_IJNSA_ILi0EEESY_SY_EEEEENS5_IJNS4_10UnderscoreES11_S11_EEEEENS4_13SM90_TMA_LOADENS4_14ComposedLayoutINS4_7SwizzleILi2ELi4ELi3EEENS4_18smem_ptr_flag_bitsILi8EEENSW_INS5_IJNSA_ILi8EEESF_EEENS5_IJSF_SC_EEEEEEEvNS4_8identityENS4_23SM90_TMA_LOAD_MULTICASTES1E_vS1F_EENS_8epilogue10collective18CollectiveEpilogueINS1I_23Sm100TmaWarpSpecializedILi4ELi2ELi32ELb0ELb0EEEJSH_NS5_IJNSW_ISF_SC_EES1N_EEESI_SJ_SI_SJ_NS1I_6fusion15FusionCallbacksIS1M_NS1P_17LinearCombinationISI_fSI_fLNS_15FloatRoundStyleE2EEESH_S1O_JEEENS4_5SM1004TMEM4LOAD26SM100_TMEM_LOAD_16dp32b32xES14_S1E_NS4_39AutoVectorizingCopyWithAssumedAlignmentILi128EEENS4_14SM90_TMA_STOREES1E_S20_S20_EEEvvEEEEvNT_6ParamsE,"a",@progbits
	.sectionflags	@""
	.align	4
.nv.constant0._ZN7cutlass13device_kernelINS_4gemm6kernel13GemmUniversalIN4cute5tupleIJiiiiEEENS1_10collective13CollectiveMmaINS1_35MainloopSm100TmaUmmaWarpSpecializedILi10ELi2ELi4ENS5_IJNS4_1CILi2EEENSA_ILi1EEESC_EEEEENS5_IJNSA_ILi64EEENSA_ILi256EEESF_EEENS_12float_e4m3_tENS5_IJlSC_lEEESI_SJ_NS4_8TiledMMAINS4_8MMA_AtomIJNS4_10MMA_TraitsINS4_19SM100_MMA_F8F6F4_SSEJSI_SI_fSF_SG_NS4_17integral_constantINS4_4UMMA5MajorELSQ_0EEESR_NSO_INSP_7ScaleInELSS_0EEEST_EEEEEENS4_6LayoutINS5_IJSC_SC_SC_EEENS5_IJNSA_ILi0EEESY_SY_EEEEENS5_IJNS4_10UnderscoreES11_S11_EEEEENS4_13SM90_TMA_LOADENS4_14ComposedLayoutINS4_7SwizzleILi2ELi4ELi3EEENS4_18smem_ptr_flag_bitsILi8EEENSW_INS5_IJNSA_ILi8EEESF_EEENS5_IJSF_SC_EEEEEEEvNS4_8identityENS4_23SM90_TMA_LOAD_MULTICASTES1E_vS1F_EENS_8epilogue10collective18CollectiveEpilogueINS1I_23Sm100TmaWarpSpecializedILi4ELi2ELi32ELb0ELb0EEEJSH_NS5_IJNSW_ISF_SC_EES1N_EEESI_SJ_SI_SJ_NS1I_6fusion15FusionCallbacksIS1M_NS1P_17LinearCombinationISI_fSI_fLNS_15FloatRoundStyleE2EEESH_S1O_JEEENS4_5SM1004TMEM4LOAD26SM100_TMEM_LOAD_16dp32b32xES14_S1E_NS4_39AutoVectorizingCopyWithAssumedAlignmentILi128EEENS4_14SM90_TMA_STOREES1E_S20_S20_EEEvvEEEEvNT_6ParamsE:
	.zero		2944


//--------------------- SYMBOLS --------------------------

	.type		.nv.reservedSmem.offset0,@object
	.size		.nv.reservedSmem.offset0,0x4
	.type		.nv.reservedSmem.cap,@object
	.size		.nv.reservedSmem.cap,0x4
	.type		__assertfail,@function
